	.target	sm_90a

	.elftype	@"ET_EXEC"


//--------------------- .note.nv.tkinfo           --------------------------
	.section	.note.nv.tkinfo,"",@"SHT_NOTE"
	.sectionflags	@"SHF_NOTE_NV_TKINFO"
	.tkinfo
        /*0018*/ 	.word	0x00000002
        /*0030*/ 	.string	""
        /*0030*/ 	.string	"ptxas"
        /*0030*/ 	.string	"Cuda compilation tools, release 13.0, V13.0.88"
        /*0030*/ 	.string	"Build cuda_13.0.r13.0/compiler.36424714_0"
        /*0030*/ 	.string	"-arch sm_90a -m 64 "



//--------------------- .note.nv.cuinfo           --------------------------
	.section	.note.nv.cuinfo,"",@"SHT_NOTE"
	.sectionflags	@"SHF_NOTE_NV_CUINFO"
        /*0018*/ 	.short	0x0002
        /*001a*/ 	.short	0x005a
        /*001c*/ 	.short	0x0082
	.zero		2


//--------------------- .nv.info                  --------------------------
	.section	.nv.info,"",@"SHT_CUDA_INFO"
	.align	4


	//----- nvinfo : EIATTR_REGCOUNT
	.align		4
        /*0000*/ 	.byte	0x04, 0x2f
        /*0002*/ 	.short	(.L_15 - .L_14)
	.align		4
.L_14:
        /*0004*/ 	.word	index@(_ZN7cutlass13device_kernelINS_4gemm6kernel13GemmUniversalIN4cute5tupleIJiiiiEEENS1_10collective13CollectiveMmaINS1_34MainloopSm90TmaGmmaWarpSpecializedILi3ENS5_IJNS4_1CILi1EEESB_SB_EEENS1_35KernelTmaWarpSpecializedCooperativeEEENS5_IJNSA_ILi128EEENSA_ILi256EEESF_EEEaNS5_IJlSB_lEEEaSI_NS4_8TiledMMAINS4_8MMA_AtomIJNS4_4SM904GMMA27MMA_64x256x32_S32S8S8_SS_TNEEEENS4_6LayoutINS5_IJNSA_ILi2EEESB_SB_EEENS5_IJSB_NSA_ILi0EEESS_EEEEENS5_IJNS4_10UnderscoreESV_SV_EEEEENS4_13SM90_TMA_LOADENS4_14ComposedLayoutINS4_7SwizzleILi3ELi4ELi3EEENS4_18smem_ptr_flag_bitsILi8EEENSP_INS5_IJNSA_ILi8EEESF_EEENS5_IJSF_SB_EEEEEEEvNS4_8identityESY_S18_vS19_EENS_8epilogue10collective6detail29Sm90TmaWarpSpecializedAdapterINS1C_15DefaultEpilogueIaSI_SI_NS1B_6thread17LinearCombinationIaLi1EiiLNS1G_9ScaleType4KindE0ELNS_15FloatRoundStyleE2EaEENS1_15EpilogueDefaultEEEEEvvEEEEvNT_6ParamsE)
        /*0008*/ 	.word	0x000000a8


	//----- nvinfo : EIATTR_FRAME_SIZE
	.align		4
.L_15:
        /*000c*/ 	.byte	0x04, 0x11
        /*000e*/ 	.short	(.L_17 - .L_16)
	.align		4
.L_16:
        /*0010*/ 	.word	index@(_ZN7cutlass13device_kernelINS_4gemm6kernel13GemmUniversalIN4cute5tupleIJiiiiEEENS1_10collective13CollectiveMmaINS1_34MainloopSm90TmaGmmaWarpSpecializedILi3ENS5_IJNS4_1CILi1EEESB_SB_EEENS1_35KernelTmaWarpSpecializedCooperativeEEENS5_IJNSA_ILi128EEENSA_ILi256EEESF_EEEaNS5_IJlSB_lEEEaSI_NS4_8TiledMMAINS4_8MMA_AtomIJNS4_4SM904GMMA27MMA_64x256x32_S32S8S8_SS_TNEEEENS4_6LayoutINS5_IJNSA_ILi2EEESB_SB_EEENS5_IJSB_NSA_ILi0EEESS_EEEEENS5_IJNS4_10UnderscoreESV_SV_EEEEENS4_13SM90_TMA_LOADENS4_14ComposedLayoutINS4_7SwizzleILi3ELi4ELi3EEENS4_18smem_ptr_flag_bitsILi8EEENSP_INS5_IJNSA_ILi8EEESF_EEENS5_IJSF_SB_EEEEEEEvNS4_8identityESY_S18_vS19_EENS_8epilogue10collective6detail29Sm90TmaWarpSpecializedAdapterINS1C_15DefaultEpilogueIaSI_SI_NS1B_6thread17LinearCombinationIaLi1EiiLNS1G_9ScaleType4KindE0ELNS_15FloatRoundStyleE2EaEENS1_15EpilogueDefaultEEEEEvvEEEEvNT_6ParamsE)
        /*0014*/ 	.word	0x00000000


	//----- nvinfo : EIATTR_MIN_STACK_SIZE
	.align		4
.L_17:
        /*0018*/ 	.byte	0x04, 0x12
        /*001a*/ 	.short	(.L_19 - .L_18)
	.align		4
.L_18:
        /*001c*/ 	.word	index@(_ZN7cutlass13device_kernelINS_4gemm6kernel13GemmUniversalIN4cute5tupleIJiiiiEEENS1_10collective13CollectiveMmaINS1_34MainloopSm90TmaGmmaWarpSpecializedILi3ENS5_IJNS4_1CILi1EEESB_SB_EEENS1_35KernelTmaWarpSpecializedCooperativeEEENS5_IJNSA_ILi128EEENSA_ILi256EEESF_EEEaNS5_IJlSB_lEEEaSI_NS4_8TiledMMAINS4_8MMA_AtomIJNS4_4SM904GMMA27MMA_64x256x32_S32S8S8_SS_TNEEEENS4_6LayoutINS5_IJNSA_ILi2EEESB_SB_EEENS5_IJSB_NSA_ILi0EEESS_EEEEENS5_IJNS4_10UnderscoreESV_SV_EEEEENS4_13SM90_TMA_LOADENS4_14ComposedLayoutINS4_7SwizzleILi3ELi4ELi3EEENS4_18smem_ptr_flag_bitsILi8EEENSP_INS5_IJNSA_ILi8EEESF_EEENS5_IJSF_SB_EEEEEEEvNS4_8identityESY_S18_vS19_EENS_8epilogue10collective6detail29Sm90TmaWarpSpecializedAdapterINS1C_15DefaultEpilogueIaSI_SI_NS1B_6thread17LinearCombinationIaLi1EiiLNS1G_9ScaleType4KindE0ELNS_15FloatRoundStyleE2EaEENS1_15EpilogueDefaultEEEEEvvEEEEvNT_6ParamsE)
        /*0020*/ 	.word	0x00000000
.L_19:


//--------------------- .nv.compat                --------------------------
	.section	.nv.compat,"",@"SHT_CUDA_COMPAT_INFO"
	.align	4
        /*0000*/ 	.byte	0x02, 0x09, 0x01, 0x00, 0x02, 0x02, 0x04, 0x00, 0x02, 0x05, 0x05, 0x00, 0x03, 0x07, 0x01, 0x01
        /*0010*/ 	.byte	0x02, 0x03, 0x01, 0x00, 0x02, 0x06, 0x01, 0x00, 0x04, 0x0b, 0x08, 0x00, 0x00, 0x00, 0x00, 0x00
        /*0020*/ 	.byte	0x00, 0x00, 0x00, 0x00


//--------------------- .nv.info._ZN7cutlass13device_kernelINS_4gemm6kernel13GemmUniversalIN4cute5tupleIJiiiiEEENS1_10collective13CollectiveMmaINS1_34MainloopSm90TmaGmmaWarpSpecializedILi3ENS5_IJNS4_1CILi1EEESB_SB_EEENS1_35KernelTmaWarpSpecializedCooperativeEEENS5_IJNSA_ILi128EEENSA_ILi256EEESF_EEEaNS5_IJlSB_lEEEaSI_NS4_8TiledMMAINS4_8MMA_AtomIJNS4_4SM904GMMA27MMA_64x256x32_S32S8S8_SS_TNEEEENS4_6LayoutINS5_IJNSA_ILi2EEESB_SB_EEENS5_IJSB_NSA_ILi0EEESS_EEEEENS5_IJNS4_10UnderscoreESV_SV_EEEEENS4_13SM90_TMA_LOADENS4_14ComposedLayoutINS4_7SwizzleILi3ELi4ELi3EEENS4_18smem_ptr_flag_bitsILi8EEENSP_INS5_IJNSA_ILi8EEESF_EEENS5_IJSF_SB_EEEEEEEvNS4_8identityESY_S18_vS19_EENS_8epilogue10collective6detail29Sm90TmaWarpSpecializedAdapterINS1C_15DefaultEpilogueIaSI_SI_NS1B_6thread17LinearCombinationIaLi1EiiLNS1G_9ScaleType4KindE0ELNS_15FloatRoundStyleE2EaEENS1_15EpilogueDefaultEEEEEvvEEEEvNT_6ParamsE --------------------------
	.section	.nv.info._ZN7cutlass13device_kernelINS_4gemm6kernel13GemmUniversalIN4cute5tupleIJiiiiEEENS1_10collective13CollectiveMmaINS1_34MainloopSm90TmaGmmaWarpSpecializedILi3ENS5_IJNS4_1CILi1EEESB_SB_EEENS1_35KernelTmaWarpSpecializedCooperativeEEENS5_IJNSA_ILi128EEENSA_ILi256EEESF_EEEaNS5_IJlSB_lEEEaSI_NS4_8TiledMMAINS4_8MMA_AtomIJNS4_4SM904GMMA27MMA_64x256x32_S32S8S8_SS_TNEEEENS4_6LayoutINS5_IJNSA_ILi2EEESB_SB_EEENS5_IJSB_NSA_ILi0EEESS_EEEEENS5_IJNS4_10UnderscoreESV_SV_EEEEENS4_13SM90_TMA_LOADENS4_14ComposedLayoutINS4_7SwizzleILi3ELi4ELi3EEENS4_18smem_ptr_flag_bitsILi8EEENSP_INS5_IJNSA_ILi8EEESF_EEENS5_IJSF_SB_EEEEEEEvNS4_8identityESY_S18_vS19_EENS_8epilogue10collective6detail29Sm90TmaWarpSpecializedAdapterINS1C_15DefaultEpilogueIaSI_SI_NS1B_6thread17LinearCombinationIaLi1EiiLNS1G_9ScaleType4KindE0ELNS_15FloatRoundStyleE2EaEENS1_15EpilogueDefaultEEEEEvvEEEEvNT_6ParamsE,"",@"SHT_CUDA_INFO"
	.sectionflags	@""
	.align	4


	//----- nvinfo : EIATTR_CUDA_API_VERSION
	.align		4
        /*0000*/ 	.byte	0x04, 0x37
        /*0002*/ 	.short	(.L_21 - .L_20)
.L_20:
        /*0004*/ 	.word	0x00000082


	//----- nvinfo : EIATTR_KPARAM_INFO
	.align		4
.L_21:
        /*0008*/ 	.byte	0x04, 0x17
        /*000a*/ 	.short	(.L_23 - .L_22)
.L_22:
        /*000c*/ 	.word	0x00000000
        /*0010*/ 	.short	0x0000
        /*0012*/ 	.short	0x0070
        /*0014*/ 	.byte	0x00, 0xf0, 0x01, 0x10


	//----- nvinfo : EIATTR_SPARSE_MMA_MASK
	.align		4
.L_23:
        /*0018*/ 	.byte	0x03, 0x50
        /*001a*/ 	.short	0x0000


	//----- nvinfo : EIATTR_MAXREG_COUNT
	.align		4
        /*001c*/ 	.byte	0x03, 0x1b
        /*001e*/ 	.short	0x00a8


	//----- nvinfo : EIATTR_NUM_BARRIERS
	.align		4
        /*0020*/ 	.byte	0x02, 0x4c
        /*0022*/ 	.byte	0x01
	.zero		1


	//----- nvinfo : EIATTR_EXTERNS
	.align		4
        /*0024*/ 	.byte	0x04, 0x0f
        /*0026*/ 	.short	(.L_25 - .L_24)


	//   ....[0]....
	.align		4
.L_24:
        /*0028*/ 	.word	index@(__assertfail)


	//----- nvinfo : EIATTR_MERCURY_ISA_VERSION
	.align		4
.L_25:
        /*002c*/ 	.byte	0x03, 0x5f
        /*002e*/ 	.short	0x0101


	//----- nvinfo : EIATTR_INT_WARP_WIDE_INSTR_OFFSETS
	.align		4
        /*0030*/ 	.byte	0x04, 0x31
        /*0032*/ 	.short	(.L_27 - .L_26)


	//   ....[0]....
.L_26:
        /*0034*/ 	.word	0x00000390


	//   ....[1]....
        /*0038*/ 	.word	0x000003c0


	//   ....[2]....
        /*003c*/ 	.word	0x000004a0


	//----- nvinfo : EIATTR_COOP_GROUP_MASK_REGIDS
	.align		4
.L_27:
        /*0040*/ 	.byte	0x04, 0x29
        /*0042*/ 	.short	(.L_29 - .L_28)


	//   ....[0]....
.L_28:
        /*0044*/ 	.word	0xffffffff


	//   ....[1]....
        /*0048*/ 	.word	0xffffffff


	//   ....[2]....
        /*004c*/ 	.word	0xffffffff


	//   ....[3]....
        /*0050*/ 	.word	0xffffffff


	//   ....[4]....
        /*0054*/ 	.word	0xffffffff


	//----- nvinfo : EIATTR_COOP_GROUP_INSTR_OFFSETS
	.align		4
.L_29:
        /*0058*/ 	.byte	0x04, 0x28
        /*005a*/ 	.short	(.L_31 - .L_30)


	//   ....[0]....
.L_30:
        /*005c*/ 	.word	0x00000060


	//   ....[1]....
        /*0060*/ 	.word	0x00000070


	//   ....[2]....
        /*0064*/ 	.word	0x00000130


	//   ....[3]....
        /*0068*/ 	.word	0x000002a0


	//   ....[4]....
        /*006c*/ 	.word	0x00000f50


	//----- nvinfo : EIATTR_REG_RECONFIG
	.align		4
.L_31:
        /*0070*/ 	.byte	0x01, 0x54
	.zero		2


	//----- nvinfo : EIATTR_SYSCALL_OFFSETS
	.align		4
        /*0074*/ 	.byte	0x04, 0x46
        /*0076*/ 	.short	(.L_33 - .L_32)


	//   ....[0]....
.L_32:
        /*0078*/ 	.word	0x00001110


	//----- nvinfo : EIATTR_MBARRIER_INSTR_OFFSETS
	.align		4
.L_33:
        /*007c*/ 	.byte	0x04, 0x39
        /*007e*/ 	.short	(.L_35 - .L_34)


	//   ....[0]....
.L_34:
        /*0080*/ 	.word	0x00000230
        /*0084*/ 	.word	0x000000ff
        /*0088*/ 	.word	0x00000000
        /*008c*/ 	.short	0x0100
        /*008e*/ 	.byte	0x08
	.zero		1


	//   ....[1]....
        /*0090*/ 	.word	0x00000240
        /*0094*/ 	.word	0x000000ff
        /*0098*/ 	.word	0x00000018
        /*009c*/ 	.short	0x0100
        /*009e*/ 	.byte	0x08
	.zero		1


	//   ....[2]....
        /*00a0*/ 	.word	0x00000250
        /*00a4*/ 	.word	0x000000ff
        /*00a8*/ 	.word	0x00000008
        /*00ac*/ 	.short	0x0100
        /*00ae*/ 	.byte	0x08
	.zero		1


	//   ....[3]....
        /*00b0*/ 	.word	0x00000260
        /*00b4*/ 	.word	0x000000ff
        /*00b8*/ 	.word	0x00000020
        /*00bc*/ 	.short	0x0100
        /*00be*/ 	.byte	0x08
	.zero		1


	//   ....[4]....
        /*00c0*/ 	.word	0x00000270
        /*00c4*/ 	.word	0x000000ff
        /*00c8*/ 	.word	0x00000010
        /*00cc*/ 	.short	0x0100
        /*00ce*/ 	.byte	0x08
	.zero		1


	//   ....[5]....
        /*00d0*/ 	.word	0x00000280
        /*00d4*/ 	.word	0x000000ff
        /*00d8*/ 	.word	0x00000028
        /*00dc*/ 	.short	0x0100
        /*00de*/ 	.byte	0x08
	.zero		1


	//   ....[6]....
        /*00e0*/ 	.word	0x00000510
        /*00e4*/ 	.word	0x000000ff
        /*00e8*/ 	.word	0x00000040
        /*00ec*/ 	.short	0x0100
        /*00ee*/ 	.byte	0x06
	.zero		1


	//   ....[7]....
        /*00f0*/ 	.word	0x00000570
        /*00f4*/ 	.word	0x000000ff
        /*00f8*/ 	.word	0x00000048
        /*00fc*/ 	.short	0x0100
        /*00fe*/ 	.byte	0x06
	.zero		1


	//   ....[8]....
        /*0100*/ 	.word	0x000011e0
        /*0104*/ 	.word	0x00000003
        /*0108*/ 	.word	0x00000000
        /*010c*/ 	.short	0x010a
        /*010e*/ 	.byte	0x3f
	.zero		1


	//   ....[9]....
        /*0110*/ 	.word	0x00001220
        /*0114*/ 	.word	0x00000003
        /*0118*/ 	.word	0x00000000
        /*011c*/ 	.short	0x010a
        /*011e*/ 	.byte	0x3f
	.zero		1


	//   ....[10]....
        /*0120*/ 	.word	0x000015f0
        /*0124*/ 	.word	0x00000005
        /*0128*/ 	.word	0x00000000
        /*012c*/ 	.short	0x010a
        /*012e*/ 	.byte	0x3f
	.zero		1


	//   ....[11]....
        /*0130*/ 	.word	0x00001630
        /*0134*/ 	.word	0x00000005
        /*0138*/ 	.word	0x00000000
        /*013c*/ 	.short	0x010a
        /*013e*/ 	.byte	0x3f
	.zero		1


	//   ....[12]....
        /*0140*/ 	.word	0x00001890
        /*0144*/ 	.word	0x00000004
        /*0148*/ 	.word	0x00000000
        /*014c*/ 	.short	0x0101
        /*014e*/ 	.byte	0x3f
	.zero		1


	//   ....[13]....
        /*0150*/ 	.word	0x00001a70
        /*0154*/ 	.word	0x00000000
        /*0158*/ 	.word	0x00000000
        /*015c*/ 	.short	0x0101
        /*015e*/ 	.byte	0x3f
	.zero		1


	//   ....[14]....
        /*0160*/ 	.word	0x00009000
        /*0164*/ 	.word	0x0000000e
        /*0168*/ 	.word	0x00000018
        /*016c*/ 	.short	0x010a
        /*016e*/ 	.byte	0x3f
	.zero		1


	//   ....[15]....
        /*0170*/ 	.word	0x00009380
        /*0174*/ 	.word	0x00000006
        /*0178*/ 	.word	0x00000048
        /*017c*/ 	.short	0x0101
        /*017e*/ 	.byte	0x3f
	.zero		1


	//   ....[16]....
        /*0180*/ 	.word	0x00009ab0
        /*0184*/ 	.word	0x00000007
        /*0188*/ 	.word	0x00000000
        /*018c*/ 	.short	0x010a
        /*018e*/ 	.byte	0x3f
	.zero		1


	//   ....[17]....
        /*0190*/ 	.word	0x00009b30
        /*0194*/ 	.word	0x00000009
        /*0198*/ 	.word	0x00000000
        /*019c*/ 	.short	0x010a
        /*019e*/ 	.byte	0x3f
	.zero		1


	//   ....[18]....
        /*01a0*/ 	.word	0x00009bc0
        /*01a4*/ 	.word	0x00000003
        /*01a8*/ 	.word	0x00000000
        /*01ac*/ 	.short	0x010a
        /*01ae*/ 	.byte	0x3f
	.zero		1


	//   ....[19]....
        /*01b0*/ 	.word	0x00009c20
        /*01b4*/ 	.word	0x00000003
        /*01b8*/ 	.word	0x00000000
        /*01bc*/ 	.short	0x010a
        /*01be*/ 	.byte	0x3f
	.zero		1


	//   ....[20]....
        /*01c0*/ 	.word	0x00009c70
        /*01c4*/ 	.word	0x00000005
        /*01c8*/ 	.word	0x00000000
        /*01cc*/ 	.short	0x010a
        /*01ce*/ 	.byte	0x3f
	.zero		1


	//   ....[21]....
        /*01d0*/ 	.word	0x00009d40
        /*01d4*/ 	.word	0x0000000e
        /*01d8*/ 	.word	0x00000018
        /*01dc*/ 	.short	0x010a
        /*01de*/ 	.byte	0x3f
	.zero		1


	//   ....[22]....
        /*01e0*/ 	.word	0x00009e10
        /*01e4*/ 	.word	0x00000007
        /*01e8*/ 	.word	0x00000000
        /*01ec*/ 	.short	0x010a
        /*01ee*/ 	.byte	0x3f
	.zero		1


	//   ....[23]....
        /*01f0*/ 	.word	0x00009e60
        /*01f4*/ 	.word	0x00000009
        /*01f8*/ 	.word	0x00000000
        /*01fc*/ 	.short	0x010a
        /*01fe*/ 	.byte	0x3f
	.zero		1


	//----- nvinfo : EIATTR_NUM_MBARRIERS
	.align		4
.L_35:
        /*0200*/ 	.byte	0x03, 0x38
        /*0202*/ 	.short	0x0008


	//----- nvinfo : EIATTR_EXIT_INSTR_OFFSETS
	.align		4
        /*0204*/ 	.byte	0x04, 0x1c
        /*0206*/ 	.short	(.L_37 - .L_36)


	//   ....[0]....
.L_36:
        /*0208*/ 	.word	0x000005c0


	//   ....[1]....
        /*020c*/ 	.word	0x00000e90


	//   ....[2]....
        /*0210*/ 	.word	0x00008670


	//   ....[3]....
        /*0214*/ 	.word	0x00008ca0


	//   ....[4]....
        /*0218*/ 	.word	0x00009c10


	//----- nvinfo : EIATTR_MAX_THREADS
	.align		4
.L_37:
        /*021c*/ 	.byte	0x04, 0x05
        /*021e*/ 	.short	(.L_39 - .L_38)
.L_38:
        /*0220*/ 	.word	0x00000180
        /*0224*/ 	.word	0x00000001
        /*0228*/ 	.word	0x00000001


	//----- nvinfo : EIATTR_CRS_STACK_SIZE
	.align		4
.L_39:
        /*022c*/ 	.byte	0x04, 0x1e
        /*022e*/ 	.short	(.L_41 - .L_40)
.L_40:
        /*0230*/ 	.word	0x00000000


	//----- nvinfo : EIATTR_CBANK_PARAM_SIZE
	.align		4
.L_41:
        /*0234*/ 	.byte	0x03, 0x19
        /*0236*/ 	.short	0x0470


	//----- nvinfo : EIATTR_PARAM_CBANK
	.align		4
        /*0238*/ 	.byte	0x04, 0x0a
        /*023a*/ 	.short	(.L_43 - .L_42)
	.align		4
.L_42:
        /*023c*/ 	.word	index@(.nv.constant0._ZN7cutlass13device_kernelINS_4gemm6kernel13GemmUniversalIN4cute5tupleIJiiiiEEENS1_10collective13CollectiveMmaINS1_34MainloopSm90TmaGmmaWarpSpecializedILi3ENS5_IJNS4_1CILi1EEESB_SB_EEENS1_35KernelTmaWarpSpecializedCooperativeEEENS5_IJNSA_ILi128EEENSA_ILi256EEESF_EEEaNS5_IJlSB_lEEEaSI_NS4_8TiledMMAINS4_8MMA_AtomIJNS4_4SM904GMMA27MMA_64x256x32_S32S8S8_SS_TNEEEENS4_6LayoutINS5_IJNSA_ILi2EEESB_SB_EEENS5_IJSB_NSA_ILi0EEESS_EEEEENS5_IJNS4_10UnderscoreESV_SV_EEEEENS4_13SM90_TMA_LOADENS4_14ComposedLayoutINS4_7SwizzleILi3ELi4ELi3EEENS4_18smem_ptr_flag_bitsILi8EEENSP_INS5_IJNSA_ILi8EEESF_EEENS5_IJSF_SB_EEEEEEEvNS4_8identityESY_S18_vS19_EENS_8epilogue10collective6detail29Sm90TmaWarpSpecializedAdapterINS1C_15DefaultEpilogueIaSI_SI_NS1B_6thread17LinearCombinationIaLi1EiiLNS1G_9ScaleType4KindE0ELNS_15FloatRoundStyleE2EaEENS1_15EpilogueDefaultEEEEEvvEEEEvNT_6ParamsE)
        /*0240*/ 	.short	0x0210
        /*0242*/ 	.short	0x0470


	//----- nvinfo : EIATTR_SW_WAR
	.align		4
.L_43:
        /*0244*/ 	.byte	0x04, 0x36
        /*0246*/ 	.short	(.L_45 - .L_44)
.L_44:
        /*0248*/ 	.word	0x00000008
.L_45:


//--------------------- .nv.callgraph             --------------------------
	.section	.nv.callgraph,"",@"SHT_CUDA_CALLGRAPH"
	.align	4
	.sectionentsize	8
	.align		4
        /*0000*/ 	.word	0x00000000
	.align		4
        /*0004*/ 	.word	0xffffffff
	.align		4
        /*0008*/ 	.word	index@(_ZN7cutlass13device_kernelINS_4gemm6kernel13GemmUniversalIN4cute5tupleIJiiiiEEENS1_10collective13CollectiveMmaINS1_34MainloopSm90TmaGmmaWarpSpecializedILi3ENS5_IJNS4_1CILi1EEESB_SB_EEENS1_35KernelTmaWarpSpecializedCooperativeEEENS5_IJNSA_ILi128EEENSA_ILi256EEESF_EEEaNS5_IJlSB_lEEEaSI_NS4_8TiledMMAINS4_8MMA_AtomIJNS4_4SM904GMMA27MMA_64x256x32_S32S8S8_SS_TNEEEENS4_6LayoutINS5_IJNSA_ILi2EEESB_SB_EEENS5_IJSB_NSA_ILi0EEESS_EEEEENS5_IJNS4_10UnderscoreESV_SV_EEEEENS4_13SM90_TMA_LOADENS4_14ComposedLayoutINS4_7SwizzleILi3ELi4ELi3EEENS4_18smem_ptr_flag_bitsILi8EEENSP_INS5_IJNSA_ILi8EEESF_EEENS5_IJSF_SB_EEEEEEEvNS4_8identityESY_S18_vS19_EENS_8epilogue10collective6detail29Sm90TmaWarpSpecializedAdapterINS1C_15DefaultEpilogueIaSI_SI_NS1B_6thread17LinearCombinationIaLi1EiiLNS1G_9ScaleType4KindE0ELNS_15FloatRoundStyleE2EaEENS1_15EpilogueDefaultEEEEEvvEEEEvNT_6ParamsE)
	.align		4
        /*000c*/ 	.word	index@(__assertfail)
	.align		4
        /*0010*/ 	.word	0x00000000
	.align		4
        /*0014*/ 	.word	0xfffffffe
	.align		4
        /*0018*/ 	.word	0x00000000
	.align		4
        /*001c*/ 	.word	0xfffffffd
	.align		4
        /*0020*/ 	.word	0x00000000
	.align		4
        /*0024*/ 	.word	0xfffffffc


//--------------------- .nv.constant4             --------------------------
	.section	.nv.constant4,"a",@progbits
	.align	8
	.align		8
.nv.constant4:
        /*0000*/ 	.dword	__assertfail
	.align		8
        /*0008*/ 	.dword	__unnamed_1
	.align		8
        /*0010*/ 	.dword	_ZN39_INTERNAL_0a432b9d_4_k_cu_8bf42725_45404cuda3std3__45__cpo5beginE
	.align		8
        /*0018*/ 	.dword	_ZN39_INTERNAL_0a432b9d_4_k_cu_8bf42725_45404cuda3std3__45__cpo3endE
	.align		8
        /*0020*/ 	.dword	_ZN39_INTERNAL_0a432b9d_4_k_cu_8bf42725_45404cuda3std3__45__cpo6cbeginE
	.align		8
        /*0028*/ 	.dword	_ZN39_INTERNAL_0a432b9d_4_k_cu_8bf42725_45404cuda3std3__45__cpo4cendE
	.align		8
        /*0030*/ 	.dword	_ZN39_INTERNAL_0a432b9d_4_k_cu_8bf42725_45404cuda3std3__441_GLOBAL__N__0a432b9d_4_k_cu_8bf42725_45406ignoreE
	.align		8
        /*0038*/ 	.dword	_ZN39_INTERNAL_0a432b9d_4_k_cu_8bf42725_45404cuda3std3__419piecewise_constructE
	.align		8
        /*0040*/ 	.dword	_ZN39_INTERNAL_0a432b9d_4_k_cu_8bf42725_45404cuda3std3__48in_placeE
	.align		8
        /*0048*/ 	.dword	_ZN39_INTERNAL_0a432b9d_4_k_cu_8bf42725_45404cuda3std6ranges3__45__cpo4swapE
	.align		8
        /*0050*/ 	.dword	_ZN39_INTERNAL_0a432b9d_4_k_cu_8bf42725_45404cuda3std6ranges3__45__cpo9iter_moveE
	.align		8
        /*0058*/ 	.dword	_ZN39_INTERNAL_0a432b9d_4_k_cu_8bf42725_45404cute7productE
	.align		8
        /*0060*/ 	.dword	_ZN39_INTERNAL_0a432b9d_4_k_cu_8bf42725_45404cute1_E
	.align		8
        /*0068*/ 	.dword	$str$22
	.align		8
        /*0070*/ 	.dword	$str$23


//--------------------- .text._ZN7cutlass13device_kernelINS_4gemm6kernel13GemmUniversalIN4cute5tupleIJiiiiEEENS1_10collective13CollectiveMmaINS1_34MainloopSm90TmaGmmaWarpSpecializedILi3ENS5_IJNS4_1CILi1EEESB_SB_EEENS1_35KernelTmaWarpSpecializedCooperativeEEENS5_IJNSA_ILi128EEENSA_ILi256EEESF_EEEaNS5_IJlSB_lEEEaSI_NS4_8TiledMMAINS4_8MMA_AtomIJNS4_4SM904GMMA27MMA_64x256x32_S32S8S8_SS_TNEEEENS4_6LayoutINS5_IJNSA_ILi2EEESB_SB_EEENS5_IJSB_NSA_ILi0EEESS_EEEEENS5_IJNS4_10UnderscoreESV_SV_EEEEENS4_13SM90_TMA_LOADENS4_14ComposedLayoutINS4_7SwizzleILi3ELi4ELi3EEENS4_18smem_ptr_flag_bitsILi8EEENSP_INS5_IJNSA_ILi8EEESF_EEENS5_IJSF_SB_EEEEEEEvNS4_8identityESY_S18_vS19_EENS_8epilogue10collective6detail29Sm90TmaWarpSpecializedAdapterINS1C_15DefaultEpilogueIaSI_SI_NS1B_6thread17LinearCombinationIaLi1EiiLNS1G_9ScaleType4KindE0ELNS_15FloatRoundStyleE2EaEENS1_15EpilogueDefaultEEEEEvvEEEEvNT_6ParamsE --------------------------
	.section	.text._ZN7cutlass13device_kernelINS_4gemm6kernel13GemmUniversalIN4cute5tupleIJiiiiEEENS1_10collective13CollectiveMmaINS1_34MainloopSm90TmaGmmaWarpSpecializedILi3ENS5_IJNS4_1CILi1EEESB_SB_EEENS1_35KernelTmaWarpSpecializedCooperativeEEENS5_IJNSA_ILi128EEENSA_ILi256EEESF_EEEaNS5_IJlSB_lEEEaSI_NS4_8TiledMMAINS4_8MMA_AtomIJNS4_4SM904GMMA27MMA_64x256x32_S32S8S8_SS_TNEEEENS4_6LayoutINS5_IJNSA_ILi2EEESB_SB_EEENS5_IJSB_NSA_ILi0EEESS_EEEEENS5_IJNS4_10UnderscoreESV_SV_EEEEENS4_13SM90_TMA_LOADENS4_14ComposedLayoutINS4_7SwizzleILi3ELi4ELi3EEENS4_18smem_ptr_flag_bitsILi8EEENSP_INS5_IJNSA_ILi8EEESF_EEENS5_IJSF_SB_EEEEEEEvNS4_8identityESY_S18_vS19_EENS_8epilogue10collective6detail29Sm90TmaWarpSpecializedAdapterINS1C_15DefaultEpilogueIaSI_SI_NS1B_6thread17LinearCombinationIaLi1EiiLNS1G_9ScaleType4KindE0ELNS_15FloatRoundStyleE2EaEENS1_15EpilogueDefaultEEEEEvvEEEEvNT_6ParamsE,"ax",@progbits
	.align	128
.text._ZN7cutlass13device_kernelINS_4gemm6kernel13GemmUniversalIN4cute5tupleIJiiiiEEENS1_10collective13CollectiveMmaINS1_34MainloopSm90TmaGmmaWarpSpecializedILi3ENS5_IJNS4_1CILi1EEESB_SB_EEENS1_35KernelTmaWarpSpecializedCooperativeEEENS5_IJNSA_ILi128EEENSA_ILi256EEESF_EEEaNS5_IJlSB_lEEEaSI_NS4_8TiledMMAINS4_8MMA_AtomIJNS4_4SM904GMMA27MMA_64x256x32_S32S8S8_SS_TNEEEENS4_6LayoutINS5_IJNSA_ILi2EEESB_SB_EEENS5_IJSB_NSA_ILi0EEESS_EEEEENS5_IJNS4_10UnderscoreESV_SV_EEEEENS4_13SM90_TMA_LOADENS4_14ComposedLayoutINS4_7SwizzleILi3ELi4ELi3EEENS4_18smem_ptr_flag_bitsILi8EEENSP_INS5_IJNSA_ILi8EEESF_EEENS5_IJSF_SB_EEEEEEEvNS4_8identityESY_S18_vS19_EENS_8epilogue10collective6detail29Sm90TmaWarpSpecializedAdapterINS1C_15DefaultEpilogueIaSI_SI_NS1B_6thread17LinearCombinationIaLi1EiiLNS1G_9ScaleType4KindE0ELNS_15FloatRoundStyleE2EaEENS1_15EpilogueDefaultEEEEEvvEEEEvNT_6ParamsE:
        .type           _ZN7cutlass13device_kernelINS_4gemm6kernel13GemmUniversalIN4cute5tupleIJiiiiEEENS1_10collective13CollectiveMmaINS1_34MainloopSm90TmaGmmaWarpSpecializedILi3ENS5_IJNS4_1CILi1EEESB_SB_EEENS1_35KernelTmaWarpSpecializedCooperativeEEENS5_IJNSA_ILi128EEENSA_ILi256EEESF_EEEaNS5_IJlSB_lEEEaSI_NS4_8TiledMMAINS4_8MMA_AtomIJNS4_4SM904GMMA27MMA_64x256x32_S32S8S8_SS_TNEEEENS4_6LayoutINS5_IJNSA_ILi2EEESB_SB_EEENS5_IJSB_NSA_ILi0EEESS_EEEEENS5_IJNS4_10UnderscoreESV_SV_EEEEENS4_13SM90_TMA_LOADENS4_14ComposedLayoutINS4_7SwizzleILi3ELi4ELi3EEENS4_18smem_ptr_flag_bitsILi8EEENSP_INS5_IJNSA_ILi8EEESF_EEENS5_IJSF_SB_EEEEEEEvNS4_8identityESY_S18_vS19_EENS_8epilogue10collective6detail29Sm90TmaWarpSpecializedAdapterINS1C_15DefaultEpilogueIaSI_SI_NS1B_6thread17LinearCombinationIaLi1EiiLNS1G_9ScaleType4KindE0ELNS_15FloatRoundStyleE2EaEENS1_15EpilogueDefaultEEEEEvvEEEEvNT_6ParamsE,@function
        .size           _ZN7cutlass13device_kernelINS_4gemm6kernel13GemmUniversalIN4cute5tupleIJiiiiEEENS1_10collective13CollectiveMmaINS1_34MainloopSm90TmaGmmaWarpSpecializedILi3ENS5_IJNS4_1CILi1EEESB_SB_EEENS1_35KernelTmaWarpSpecializedCooperativeEEENS5_IJNSA_ILi128EEENSA_ILi256EEESF_EEEaNS5_IJlSB_lEEEaSI_NS4_8TiledMMAINS4_8MMA_AtomIJNS4_4SM904GMMA27MMA_64x256x32_S32S8S8_SS_TNEEEENS4_6LayoutINS5_IJNSA_ILi2EEESB_SB_EEENS5_IJSB_NSA_ILi0EEESS_EEEEENS5_IJNS4_10UnderscoreESV_SV_EEEEENS4_13SM90_TMA_LOADENS4_14ComposedLayoutINS4_7SwizzleILi3ELi4ELi3EEENS4_18smem_ptr_flag_bitsILi8EEENSP_INS5_IJNSA_ILi8EEESF_EEENS5_IJSF_SB_EEEEEEEvNS4_8identityESY_S18_vS19_EENS_8epilogue10collective6detail29Sm90TmaWarpSpecializedAdapterINS1C_15DefaultEpilogueIaSI_SI_NS1B_6thread17LinearCombinationIaLi1EiiLNS1G_9ScaleType4KindE0ELNS_15FloatRoundStyleE2EaEENS1_15EpilogueDefaultEEEEEvvEEEEvNT_6ParamsE,(.L_x_324 - _ZN7cutlass13device_kernelINS_4gemm6kernel13GemmUniversalIN4cute5tupleIJiiiiEEENS1_10collective13CollectiveMmaINS1_34MainloopSm90TmaGmmaWarpSpecializedILi3ENS5_IJNS4_1CILi1EEESB_SB_EEENS1_35KernelTmaWarpSpecializedCooperativeEEENS5_IJNSA_ILi128EEENSA_ILi256EEESF_EEEaNS5_IJlSB_lEEEaSI_NS4_8TiledMMAINS4_8MMA_AtomIJNS4_4SM904GMMA27MMA_64x256x32_S32S8S8_SS_TNEEEENS4_6LayoutINS5_IJNSA_ILi2EEESB_SB_EEENS5_IJSB_NSA_ILi0EEESS_EEEEENS5_IJNS4_10UnderscoreESV_SV_EEEEENS4_13SM90_TMA_LOADENS4_14ComposedLayoutINS4_7SwizzleILi3ELi4ELi3EEENS4_18smem_ptr_flag_bitsILi8EEENSP_INS5_IJNSA_ILi8EEESF_EEENS5_IJSF_SB_EEEEEEEvNS4_8identityESY_S18_vS19_EENS_8epilogue10collective6detail29Sm90TmaWarpSpecializedAdapterINS1C_15DefaultEpilogueIaSI_SI_NS1B_6thread17LinearCombinationIaLi1EiiLNS1G_9ScaleType4KindE0ELNS_15FloatRoundStyleE2EaEENS1_15EpilogueDefaultEEEEEvvEEEEvNT_6ParamsE)
        .other          _ZN7cutlass13device_kernelINS_4gemm6kernel13GemmUniversalIN4cute5tupleIJiiiiEEENS1_10collective13CollectiveMmaINS1_34MainloopSm90TmaGmmaWarpSpecializedILi3ENS5_IJNS4_1CILi1EEESB_SB_EEENS1_35KernelTmaWarpSpecializedCooperativeEEENS5_IJNSA_ILi128EEENSA_ILi256EEESF_EEEaNS5_IJlSB_lEEEaSI_NS4_8TiledMMAINS4_8MMA_AtomIJNS4_4SM904GMMA27MMA_64x256x32_S32S8S8_SS_TNEEEENS4_6LayoutINS5_IJNSA_ILi2EEESB_SB_EEENS5_IJSB_NSA_ILi0EEESS_EEEEENS5_IJNS4_10UnderscoreESV_SV_EEEEENS4_13SM90_TMA_LOADENS4_14ComposedLayoutINS4_7SwizzleILi3ELi4ELi3EEENS4_18smem_ptr_flag_bitsILi8EEENSP_INS5_IJNSA_ILi8EEESF_EEENS5_IJSF_SB_EEEEEEEvNS4_8identityESY_S18_vS19_EENS_8epilogue10collective6detail29Sm90TmaWarpSpecializedAdapterINS1C_15DefaultEpilogueIaSI_SI_NS1B_6thread17LinearCombinationIaLi1EiiLNS1G_9ScaleType4KindE0ELNS_15FloatRoundStyleE2EaEENS1_15EpilogueDefaultEEEEEvvEEEEvNT_6ParamsE,@"STO_CUDA_ENTRY STV_DEFAULT"
_ZN7cutlass13device_kernelINS_4gemm6kernel13GemmUniversalIN4cute5tupleIJiiiiEEENS1_10collective13CollectiveMmaINS1_34MainloopSm90TmaGmmaWarpSpecializedILi3ENS5_IJNS4_1CILi1EEESB_SB_EEENS1_35KernelTmaWarpSpecializedCooperativeEEENS5_IJNSA_ILi128EEENSA_ILi256EEESF_EEEaNS5_IJlSB_lEEEaSI_NS4_8TiledMMAINS4_8MMA_AtomIJNS4_4SM904GMMA27MMA_64x256x32_S32S8S8_SS_TNEEEENS4_6LayoutINS5_IJNSA_ILi2EEESB_SB_EEENS5_IJSB_NSA_ILi0EEESS_EEEEENS5_IJNS4_10UnderscoreESV_SV_EEEEENS4_13SM90_TMA_LOADENS4_14ComposedLayoutINS4_7SwizzleILi3ELi4ELi3EEENS4_18smem_ptr_flag_bitsILi8EEENSP_INS5_IJNSA_ILi8EEESF_EEENS5_IJSF_SB_EEEEEEEvNS4_8identityESY_S18_vS19_EENS_8epilogue10collective6detail29Sm90TmaWarpSpecializedAdapterINS1C_15DefaultEpilogueIaSI_SI_NS1B_6thread17LinearCombinationIaLi1EiiLNS1G_9ScaleType4KindE0ELNS_15FloatRoundStyleE2EaEENS1_15EpilogueDefaultEEEEEvvEEEEvNT_6ParamsE:
[----:B------:R-:W0:Y:S01]  /*0000*/  LDC R1, c[0x0][0x28] ;  /* 0x00000a00ff017b82 */ /* 0x000e220000000800 */
[----:B------:R-:W1:Y:S01]  /*0010*/  S2R R18, SR_TID.X ;  /* 0x0000000000127919 */ /* 0x000e620000002100 */
[----:B------:R-:W-:Y:S01]  /*0020*/  ELECT P0, URZ, PT ;  /* 0x00000000003f782f */ /* 0x000fe20003800000 */
[----:B------:R-:W-:Y:S01]  /*0030*/  BSSY B0, `(.L_x_0) ;  /* 0x000000f000007945 */ /* 0x000fe20003800000 */
[--C-:B-1----:R-:W-:Y:S02]  /*0040*/  SHF.R.U32.HI R0, RZ, 0x5, R18.reuse ;  /* 0x00000005ff007819 */ /* 0x102fe40000011612 */
[----:B------:R-:W-:-:S03]  /*0050*/  SHF.R.U32.HI R2, RZ, 0x7, R18 ;  /* 0x00000007ff027819 */ /* 0x000fc60000011612 */
[----:B------:R-:W1:Y:S04]  /*0060*/  SHFL.IDX PT, R5, R0, RZ, 0x1f ;  /* 0x00001fff00057589 */ /* 0x000e6800000e0000 */
[----:B------:R2:W3:Y:S01]  /*0070*/  SHFL.IDX PT, R8, R2, RZ, 0x1f ;  /* 0x00001fff02087589 */ /* 0x0004e200000e0000 */
[----:B-1----:R-:W-:-:S13]  /*0080*/  ISETP.NE.OR P0, PT, R5, RZ, !P0 ;  /* 0x000000ff0500720c */ /* 0x002fda0004705670 */
[----:B0-23--:R-:W-:Y:S05]  /*0090*/  @P0 BRA `(.L_x_1) ;  /* 0x0000000000200947 */ /* 0x00dfea0003800000 */
[----:B------:R-:W-:Y:S02]  /*00a0*/  ULDC.64 UR4, c[0x0][0x198] ;  /* 0x0000660000047ab9 */ /* 0x000fe40000000a00 */
[----:B------:R-:W-:Y:S02]  /*00b0*/  UIADD3 UR6, UP0, UR4, 0xf0, URZ ;  /* 0x000000f004067890 */ /* 0x000fe4000ff1e03f */
[----:B------:R-:W-:Y:S02]  /*00c0*/  UIADD3 UR4, UP1, UR4, 0x1f0, URZ ;  /* 0x000001f004047890 */ /* 0x000fe4000ff3e03f */
[----:B------:R-:W-:Y:S02]  /*00d0*/  UIADD3.X UR7, URZ, UR5, URZ, UP0, !UPT ;  /* 0x000000053f077290 */ /* 0x000fe400087fe43f */
[----:B------:R-:W-:-:S07]  /*00e0*/  UIADD3.X UR5, URZ, UR5, URZ, UP1, !UPT ;  /* 0x000000053f057290 */ /* 0x000fce0008ffe43f */
[----:B------:R0:W-:Y:S02]  /*00f0*/  UTMACCTL.PF [UR6] ;  /* 0x00000000060079b9 */ /* 0x0001e40008040000 */
[----:B------:R0:W-:Y:S02]  /*0100*/  UTMACCTL.PF [UR4] ;  /* 0x00000000040079b9 */ /* 0x0001e40008040000 */
[----:B0-----:R-:W-:Y:S01]  /*0110*/  NOP ;  /* 0x0000000000007918 */ /* 0x001fe20000000000 */
.L_x_1:
[----:B------:R-:W-:Y:S05]  /*0120*/  BSYNC B0 ;  /* 0x0000000000007941 */ /* 0x000fea0003800000 */
.L_x_0:
[----:B------:R-:W0:Y:S02]  /*0130*/  SHFL.IDX PT, R2, R0, RZ, 0x1f ;  /* 0x00001fff00027589 */ /* 0x000e2400000e0000 */
[----:B0-----:R-:W-:-:S13]  /*0140*/  ISETP.NE.AND P0, PT, R2, RZ, PT ;  /* 0x000000ff0200720c */ /* 0x001fda0003f05270 */
[----:B------:R-:W-:Y:S05]  /*0150*/  @P0 BRA `(.L_x_2) ;  /* 0x0000000000500947 */ /* 0x000fea0003800000 */
[----:B------:R-:W0:Y:S01]  /*0160*/  S2UR UR8, SR_CgaCtaId ;  /* 0x00000000000879c3 */ /* 0x000e220000008800 */
[----:B------:R-:W-:Y:S01]  /*0170*/  UMOV UR4, 0x400 ;  /* 0x0000040000047882 */ /* 0x000fe20000000000 */
[----:B------:R-:W-:Y:S01]  /*0180*/  UMOV UR5, 0x1 ;  /* 0x0000000100057882 */ /* 0x000fe20000000000 */
[----:B------:R-:W-:Y:S01]  /*0190*/  UMOV UR6, 0x100 ;  /* 0x0000010000067882 */ /* 0x000fe20000000000 */
[----:B------:R-:W-:Y:S01]  /*01a0*/  ELECT P0, URZ, PT ;  /* 0x00000000003f782f */ /* 0x000fe20003800000 */
[----:B------:R-:W-:-:S04]  /*01b0*/  UIADD3 UR6, -UR6, 0x100000, URZ ;  /* 0x0010000006067890 */ /* 0x000fc8000fffe13f */
[----:B------:R-:W-:Y:S02]  /*01c0*/  USHF.L.U32 UR7, UR6, 0xb, URZ ;  /* 0x0000000b06077899 */ /* 0x000fe4000800063f */
[----:B------:R-:W-:Y:S02]  /*01d0*/  USHF.L.U32 UR6, UR6, 0x1, URZ ;  /* 0x0000000106067899 */ /* 0x000fe4000800063f */
[----:B0-----:R-:W-:Y:S02]  /*01e0*/  ULEA UR8, UR8, UR4, 0x18 ;  /* 0x0000000408087291 */ /* 0x001fe4000f8ec03f */
[----:B------:R-:W-:-:S04]  /*01f0*/  UIADD3 UR4, -UR5, 0x100000, URZ ;  /* 0x0010000005047890 */ /* 0x000fc8000fffe13f */
[----:B------:R-:W-:Y:S02]  /*0200*/  USHF.L.U32 UR5, UR4, 0xb, URZ ;  /* 0x0000000b04057899 */ /* 0x000fe4000800063f */
[----:B------:R-:W-:Y:S01]  /*0210*/  USHF.L.U32 UR4, UR4, 0x1, URZ ;  /* 0x0000000104047899 */ /* 0x000fe2000800063f */
[----:B------:R-:W0:Y:S11]  /*0220*/  FENCE.VIEW.ASYNC.S ;  /* 0x00000000000073c6 */ /* 0x000e360000000000 */
[----:B0-----:R0:W1:Y:S01]  /*0230*/  SYNCS.EXCH.64 URZ, [UR8], UR4 ;  /* 0x00000004083f75b2 */ /* 0x0010620008000100 */
[----:B------:R0:W2:Y:S01]  /*0240*/  SYNCS.EXCH.64 URZ, [UR8+0x18], UR6 ;  /* 0x00001806083f75b2 */ /* 0x0000a20008000100 */
[----:B------:R0:W3:Y:S01]  /*0250*/  SYNCS.EXCH.64 URZ, [UR8+0x8], UR4 ;  /* 0x00000804083f75b2 */ /* 0x0000e20008000100 */
[----:B------:R0:W4:Y:S01]  /*0260*/  SYNCS.EXCH.64 URZ, [UR8+0x20], UR6 ;  /* 0x00002006083f75b2 */ /* 0x0001220008000100 */
[----:B------:R0:W0:Y:S01]  /*0270*/  SYNCS.EXCH.64 URZ, [UR8+0x10], UR4 ;  /* 0x00001004083f75b2 */ /* 0x0000220008000100 */
[----:B------:R0:W0:Y:S01]  /*0280*/  SYNCS.EXCH.64 URZ, [UR8+0x28], UR6 ;  /* 0x00002806083f75b2 */ /* 0x0000220008000100 */
[----:B------:R-:W-:Y:S01]  /*0290*/  NOP ;  /* 0x0000000000007918 */ /* 0x000fe20000000000 */
.L_x_2:
[----:B------:R-:W5:Y:S01]  /*02a0*/  SHFL.IDX PT, R0, R0, RZ, 0x1f ;  /* 0x00001fff00007589 */ /* 0x000f6200000e0000 */
[----:B------:R-:W-:Y:S01]  /*02b0*/  ELECT P0, URZ, PT ;  /* 0x00000000003f782f */ /* 0x000fe20003800000 */
[----:B------:R-:W1:Y:S01]  /*02c0*/  LDC R2, c[0x0][0x65c] ;  /* 0x00019700ff027b82 */ /* 0x000e620000000800 */
[----:B------:R-:W-:Y:S01]  /*02d0*/  SHF.R.S32.HI R6, RZ, 0x1f, R5 ;  /* 0x0000001fff067819 */ /* 0x000fe20000011405 */
[----:B------:R-:W2:Y:S01]  /*02e0*/  S2R R3, SR_CTAID.Y ;  /* 0x0000000000037919 */ /* 0x000ea20000002600 */
[----:B0-----:R-:W-:Y:S01]  /*02f0*/  UMOV UR4, 0x20 ;  /* 0x0000002000047882 */ /* 0x001fe20000000000 */
[----:B------:R-:W-:Y:S01]  /*0300*/  ISETP.NE.AND P2, PT, R8, RZ, PT ;  /* 0x000000ff0800720c */ /* 0x000fe20003f45270 */
[----:B------:R-:W-:Y:S01]  /*0310*/  NOP ;  /* 0x0000000000007918 */ /* 0x000fe20000000000 */
[----:B------:R-:W0:Y:S01]  /*0320*/  S2R R4, SR_CTAID.X ;  /* 0x0000000000047919 */ /* 0x000e220000002500 */
[----:B------:R-:W-:Y:S01]  /*0330*/  LEA.HI R6, R6, R5, RZ, 0x2 ;  /* 0x0000000506067211 */ /* 0x000fe200078f10ff */
[----:B------:R-:W-:Y:S01]  /*0340*/  NOP ;  /* 0x0000000000007918 */ /* 0x000fe20000000000 */
[----:B-----5:R-:W-:-:S02]  /*0350*/  ISETP.NE.OR P0, PT, R0, RZ, !P0 ;  /* 0x000000ff0000720c */ /* 0x020fc40004705670 */
[----:B-1----:R-:W-:-:S04]  /*0360*/  ISETP.NE.AND P3, PT, R2, 0x1, PT ;  /* 0x000000010200780c */ /* 0x002fc80003f65270 */
[----:B------:R-:W-:Y:S02]  /*0370*/  P2R R0, PR, RZ, 0x8 ;  /* 0x00000008ff007803 */ /* 0x000fe40000000000 */
[----:B------:R-:W-:-:S05]  /*0380*/  LOP3.LUT R0, R6, 0xfffffffc, RZ, 0xc0, !PT ;  /* 0xfffffffc06007812 */ /* 0x000fca00078ec0ff */
[----:B------:R-:W-:Y:S01]  /*0390*/  VOTEU.ALL UP0, P0 ;  /* 0x00000000003f7886 */ /* 0x000fe20000000000 */
[----:B------:R-:W-:Y:S01]  /*03a0*/  IMAD.IADD R0, R5, 0x1, -R0 ;  /* 0x0000000105007824 */ /* 0x000fe200078e0a00 */
[----:B------:R-:W0:Y:S01]  /*03b0*/  @P3 LDC R17, c[0x0][0x10] ;  /* 0x00000400ff113b82 */ /* 0x000e220000000800 */
[----:B------:R-:W-:Y:S01]  /*03c0*/  VOTEU.ALL UP1, P0 ;  /* 0x00000000003f7886 */ /* 0x000fe20000020000 */
[----:B--2---:R-:W-:Y:S01]  /*03d0*/  @P3 IMAD.MOV.U32 R6, RZ, RZ, R3 ;  /* 0x000000ffff063224 */ /* 0x004fe200078e0003 */
[----:B------:R-:W-:Y:S01]  /*03e0*/  @!UP0 UMOV UR6, 0x400 ;  /* 0x0000040000068882 */ /* 0x000fe20000000000 */
[----:B------:R-:W-:-:S04]  /*03f0*/  @!UP0 UIADD3 UR4, -UR4, 0x100000, URZ ;  /* 0x0010000004048890 */ /* 0x000fc8000fffe13f */
[----:B------:R-:W-:Y:S02]  /*0400*/  @!UP0 USHF.L.U32 UR5, UR4, 0xb, URZ ;  /* 0x0000000b04058899 */ /* 0x000fe4000800063f */
[----:B------:R-:W-:Y:S01]  /*0410*/  @!UP0 USHF.L.U32 UR4, UR4, 0x1, URZ ;  /* 0x0000000104048899 */ /* 0x000fe2000800063f */
[----:B------:R-:W-:Y:S02]  /*0420*/  @P3 IMAD.MOV.U32 R7, RZ, RZ, RZ ;  /* 0x000000ffff073224 */ /* 0x000fe400078e00ff */
[----:B------:R-:W-:Y:S01]  /*0430*/  IMAD.MOV.U32 R5, RZ, RZ, RZ ;  /* 0x000000ffff057224 */ /* 0x000fe200078e00ff */
[----:B------:R-:W1:Y:S01]  /*0440*/  @!UP0 S2UR UR7, SR_CgaCtaId ;  /* 0x00000000000789c3 */ /* 0x000e620000008800 */
[----:B------:R-:W-:-:S07]  /*0450*/  @P3 IMAD.MOV.U32 R11, RZ, RZ, RZ ;  /* 0x000000ffff0b3224 */ /* 0x000fce00078e00ff */
[----:B------:R-:W2:Y:S01]  /*0460*/  @!P3 LDC R9, c[0x0][0xc] ;  /* 0x00000300ff09bb82 */ /* 0x000ea20000000800 */
[----:B0-----:R-:W-:-:S04]  /*0470*/  @P3 IMAD.WIDE.U32 R16, R4, R17, R6 ;  /* 0x0000001104103225 */ /* 0x001fc800078e0006 */
[----:B------:R-:W-:Y:S01]  /*0480*/  @P3 IMAD.IADD R17, R17, 0x1, R11 ;  /* 0x0000000111113824 */ /* 0x000fe200078e020b */
[----:B-1----:R-:W-:Y:S01]  /*0490*/  @!UP0 ULEA UR6, UR7, UR6, 0x18 ;  /* 0x0000000607068291 */ /* 0x002fe2000f8ec03f */
[----:B------:R-:W-:Y:S01]  /*04a0*/  VOTEU.ALL UP0, P0 ;  /* 0x00000000003f7886 */ /* 0x000fe20000000000 */
[----:B------:R-:W-:-:S04]  /*04b0*/  ISETP.NE.AND P0, PT, R0, 0x3, PT ;  /* 0x000000030000780c */ /* 0x000fc80003f05270 */
[----:B------:R-:W-:Y:S01]  /*04c0*/  ISETP.EQ.OR P0, PT, R0, RZ, !P0 ;  /* 0x000000ff0000720c */ /* 0x000fe20004702670 */
[----:B--2---:R-:W-:-:S03]  /*04d0*/  @!P3 IMAD.WIDE.U32 R6, R9, R3, R4 ;  /* 0x000000030906b225 */ /* 0x004fc600078e0004 */
[C---:B------:R-:W-:Y:S01]  /*04e0*/  ISETP.EQ.AND P0, PT, R8.reuse, RZ, P0 ;  /* 0x000000ff0800720c */ /* 0x040fe20000702270 */
[----:B------:R-:W-:Y:S01]  /*04f0*/  VIADD R8, R8, 0xffffffff ;  /* 0xffffffff08087836 */ /* 0x000fe20000000000 */
[----:B------:R-:W0:Y:S02]  /*0500*/  FENCE.VIEW.ASYNC.S ;  /* 0x00000000000073c6 */ /* 0x000e240000000000 */
[----:B0-----:R0:W3:Y:S01]  /*0510*/  @!UP0 SYNCS.EXCH.64 URZ, [UR6+0x40], UR4 ;  /* 0x00004004063f85b2 */ /* 0x0010e20008000100 */
[----:B------:R-:W-:Y:S01]  /*0520*/  @!P3 IMAD.MOV.U32 R16, RZ, RZ, R6 ;  /* 0x000000ffff10b224 */ /* 0x000fe200078e0006 */
[----:B------:R-:W-:Y:S01]  /*0530*/  SEL R19, RZ, 0x1, !P0 ;  /* 0x00000001ff137807 */ /* 0x000fe20004000000 */
[----:B------:R-:W-:Y:S01]  /*0540*/  @!P3 IMAD.MOV.U32 R17, RZ, RZ, R7 ;  /* 0x000000ffff11b224 */ /* 0x000fe200078e0007 */
[----:B------:R-:W-:-:S04]  /*0550*/  ISETP.GE.U32.AND P1, PT, R8, 0x2, PT ;  /* 0x000000020800780c */ /* 0x000fc80003f26070 */
[----:B------:R-:W-:Y:S01]  /*0560*/  SEL R19, R19, 0x2, P1 ;  /* 0x0000000213137807 */ /* 0x000fe20000800000 */
[----:B------:R0:W3:Y:S01]  /*0570*/  @!UP1 SYNCS.EXCH.64 URZ, [UR6+0x48], UR4 ;  /* 0x00004804063f95b2 */ /* 0x0000e20008000100 */
[----:B------:R-:W-:Y:S01]  /*0580*/  NOP ;  /* 0x0000000000007918 */ /* 0x000fe20000000000 */
[----:B---34-:R-:W-:Y:S06]  /*0590*/  BAR.SYNC.DEFER_BLOCKING 0x0 ;  /* 0x0000000000007b1d */ /* 0x018fec0000010000 */
[----:B------:R-:W-:Y:S05]  /*05a0*/  @!P2 BRA `(.L_x_3) ;  /* 0x000000800034a947 */ /* 0x000fea0003800000 */
[----:B------:R-:W-:-:S13]  /*05b0*/  ISETP.GT.U32.AND P0, PT, R8, 0x1, PT ;  /* 0x000000010800780c */ /* 0x000fda0003f04070 */
[----:B0-----:R-:W-:Y:S05]  /*05c0*/  @P0 EXIT ;  /* 0x000000000000094d */ /* 0x001fea0003800000 */
[----:B------:R-:W-:Y:S01]  /*05d0*/  ULDC.64 UR4, c[0x0][0x650] ;  /* 0x0001940000047ab9 */ /* 0x000fe20000000a00 */
[----:B------:R-:W-:Y:S01]  /*05e0*/  PRMT R0, RZ, 0x7610, R0 ;  /* 0x00007610ff007816 */ /* 0x000fe20000000000 */
[----:B------:R-:W-:Y:S01]  /*05f0*/  IMAD.MOV.U32 R152, RZ, RZ, -0x1 ;  /* 0xffffffffff987424 */ /* 0x000fe200078e00ff */
[----:B------:R-:W-:Y:S01]  /*0600*/  ISETP.GE.U32.AND P0, PT, R16, UR4, PT ;  /* 0x0000000410007c0c */ /* 0x000fe2000bf06070 */
[----:B------:R-:W-:Y:S02]  /*0610*/  IMAD.MOV.U32 R23, RZ, RZ, -0x1 ;  /* 0xffffffffff177424 */ /* 0x000fe400078e00ff */
[----:B------:R-:W-:Y:S01]  /*0620*/  IMAD.MOV.U32 R22, RZ, RZ, -0x1 ;  /* 0xffffffffff167424 */ /* 0x000fe200078e00ff */
[----:B------:R-:W-:-:S13]  /*0630*/  ISETP.GE.U32.AND.EX P0, PT, R17, UR5, PT, P0 ;  /* 0x0000000511007c0c */ /* 0x000fda000bf06100 */
[----:B------:R-:W-:Y:S05]  /*0640*/  @P0 BRA `(.L_x_4) ;  /* 0x0000000400580947 */ /* 0x000fea0003800000 */
[----:B------:R-:W0:Y:S01]  /*0650*/  LDC.64 R14, c[0x0][0x628] ;  /* 0x00018a00ff0e7b82 */ /* 0x000e220000000a00 */
[----:B------:R-:W-:Y:S02]  /*0660*/  IMAD.MOV.U32 R6, RZ, RZ, R16 ;  /* 0x000000ffff067224 */ /* 0x000fe400078e0010 */
[----:B------:R-:W-:-:S05]  /*0670*/  IMAD.MOV.U32 R7, RZ, RZ, R17 ;  /* 0x000000ffff077224 */ /* 0x000fca00078e0011 */
[----:B------:R-:W1:Y:S08]  /*0680*/  LDC R0, c[0x0][0x630] ;  /* 0x00018c00ff007b82 */ /* 0x000e700000000800 */
[----:B------:R-:W2:Y:S01]  /*0690*/  LDC.64 R20, c[0x0][0x620] ;  /* 0x00018800ff147b82 */ /* 0x000ea20000000a00 */
[----:B0-----:R-:W-:-:S04]  /*06a0*/  ISETP.NE.U32.AND P0, PT, R14, RZ, PT ;  /* 0x000000ff0e00720c */ /* 0x001fc80003f05070 */
[----:B------:R-:W-:-:S13]  /*06b0*/  ISETP.NE.AND.EX P0, PT, R15, RZ, PT, P0 ;  /* 0x000000ff0f00720c */ /* 0x000fda0003f05300 */
[----:B-12---:R-:W-:Y:S05]  /*06c0*/  @!P0 BRA `(.L_x_5) ;  /* 0x0000000000288947 */ /* 0x006fea0003800000 */
[----:B------:R-:W0:Y:S02]  /*06d0*/  LDC R11, c[0x0][0x634] ;  /* 0x00018d00ff0b7b82 */ /* 0x000e240000000800 */
[----:B0-----:R-:W-:-:S05]  /*06e0*/  IADD3 R11, P0, R16, R11, RZ ;  /* 0x0000000b100b7210 */ /* 0x001fca0007f1e0ff */
[----:B------:R-:W-:-:S04]  /*06f0*/  IMAD.X R13, RZ, RZ, R17, P0 ;  /* 0x000000ffff0d7224 */ /* 0x000fc800000e0611 */
[----:B------:R-:W-:-:S04]  /*0700*/  IMAD.WIDE.U32 R6, R13, R14, RZ ;  /* 0x0000000e0d067225 */ /* 0x000fc800078e00ff */
[----:B------:R-:W-:-:S04]  /*0710*/  IMAD.WIDE.U32 R8, P0, R11, R15, R6 ;  /* 0x0000000f0b087225 */ /* 0x000fc80007800006 */
[----:B------:R-:W-:-:S04]  /*0720*/  IMAD.WIDE.U32 R6, R11, R14, RZ ;  /* 0x0000000e0b067225 */ /* 0x000fc800078e00ff */
[----:B------:R-:W-:Y:S01]  /*0730*/  IMAD.X R11, RZ, RZ, RZ, P0 ;  /* 0x000000ffff0b7224 */ /* 0x000fe200000e06ff */
[----:B------:R-:W-:Y:S01]  /*0740*/  IADD3 RZ, P0, R7, R8, RZ ;  /* 0x0000000807ff7210 */ /* 0x000fe20007f1e0ff */
[----:B------:R-:W-:-:S04]  /*0750*/  IMAD.MOV.U32 R10, RZ, RZ, R9 ;  /* 0x000000ffff0a7224 */ /* 0x000fc800078e0009 */
[----:B------:R-:W-:-:S08]  /*0760*/  IMAD.WIDE.U32.X R6, R13, R15, R10, P0 ;  /* 0x0000000f0d067225 */ /* 0x000fd000000e040a */
.L_x_5:
[-CC-:B------:R-:W-:Y:S01]  /*0770*/  SHF.R.U64 R25, R6, R0.reuse, R7.reuse ;  /* 0x0000000006197219 */ /* 0x180fe20000001207 */
[----:B------:R-:W0:Y:S01]  /*0780*/  LDC R10, c[0x0][0x618] ;  /* 0x00018600ff0a7b82 */ /* 0x000e220000000800 */
[----:B------:R-:W-:Y:S01]  /*0790*/  SHF.R.U32.HI R5, RZ, R0, R7 ;  /* 0x00000000ff057219 */ /* 0x000fe20000011607 */
[----:B------:R-:W-:Y:S01]  /*07a0*/  ULDC UR4, c[0x0][0x150] ;  /* 0x0000540000047ab9 */ /* 0x000fe20000000800 */
[----:B------:R-:W-:Y:S02]  /*07b0*/  IADD3 R9, P0, RZ, -R25, RZ ;  /* 0x80000019ff097210 */ /* 0x000fe40007f1e0ff */
[----:B------:R-:W-:-:S03]  /*07c0*/  I2FP.F32.U32 R0, R4 ;  /* 0x0000000400007245 */ /* 0x000fc60000201000 */
[----:B------:R-:W1:Y:S01]  /*07d0*/  LDC.64 R26, c[0x0][0x640] ;  /* 0x00019000ff1a7b82 */ /* 0x000e620000000a00 */
[----:B------:R-:W-:Y:S02]  /*07e0*/  IMAD.X R11, RZ, RZ, ~R5, P0 ;  /* 0x000000ffff0b7224 */ /* 0x000fe400000e0e05 */
[----:B------:R-:W-:Y:S01]  /*07f0*/  FMUL R0, R0, UR4 ;  /* 0x0000000400007c20 */ /* 0x000fe20008400000 */
[----:B------:R-:W-:Y:S01]  /*0800*/  IMAD.WIDE.U32 R6, R9, R20, R16 ;  /* 0x0000001409067225 */ /* 0x000fe200078e0010 */
[----:B------:R-:W-:-:S03]  /*0810*/  ULDC UR4, c[0x0][0x154] ;  /* 0x0000550000047ab9 */ /* 0x000fc60000000800 */
[----:B------:R-:W-:Y:S01]  /*0820*/  IMAD R8, R11, R20, RZ ;  /* 0x000000140b087224 */ /* 0x000fe200078e02ff */
[----:B------:R-:W2:Y:S01]  /*0830*/  LDC R5, c[0x0][0x144] ;  /* 0x00005100ff057b82 */ /* 0x000ea20000000800 */
[----:B------:R-:W3:Y:S02]  /*0840*/  F2I.U32.TRUNC.NTZ R0, R0 ;  /* 0x0000000000007305 */ /* 0x000ee4000020f000 */
[----:B------:R-:W-:-:S04]  /*0850*/  IMAD R9, R9, R21, R8 ;  /* 0x0000001509097224 */ /* 0x000fc800078e0208 */
[----:B------:R-:W-:Y:S01]  /*0860*/  IMAD.IADD R7, R7, 0x1, R9 ;  /* 0x0000000107077824 */ /* 0x000fe200078e0209 */
[----:B------:R-:W4:Y:S01]  /*0870*/  LDC R12, c[0x0][0x608] ;  /* 0x00018200ff0c7b82 */ /* 0x000f220000000800 */
[----:B------:R-:W-:-:S03]  /*0880*/  IMAD.MOV.U32 R9, RZ, RZ, -0x1 ;  /* 0xffffffffff097424 */ /* 0x000fc600078e00ff */
[-CC-:B0-----:R-:W-:Y:S02]  /*0890*/  SHF.R.U64 R20, R6, R10.reuse, R7.reuse ;  /* 0x0000000a06147219 */ /* 0x181fe40000001207 */
[----:B------:R-:W-:Y:S02]  /*08a0*/  I2FP.F32.U32 R6, R3 ;  /* 0x0000000300067245 */ /* 0x000fe40000201000 */
[----:B------:R-:W0:Y:S01]  /*08b0*/  LDC R24, c[0x0][0x658] ;  /* 0x00019600ff187b82 */ /* 0x000e220000000800 */
[----:B-1----:R-:W-:Y:S01]  /*08c0*/  ISETP.NE.U32.AND P0, PT, R26, RZ, PT ;  /* 0x000000ff1a00720c */ /* 0x002fe20003f05070 */
[----:B---3--:R-:W-:Y:S01]  /*08d0*/  IMAD.MOV R8, RZ, RZ, -R0 ;  /* 0x000000ffff087224 */ /* 0x008fe200078e0a00 */
[----:B------:R-:W-:Y:S01]  /*08e0*/  SHF.R.U32.HI R7, RZ, R10, R7 ;  /* 0x0000000aff077219 */ /* 0x000fe20000011607 */
[----:B------:R-:W-:Y:S01]  /*08f0*/  FMUL R6, R6, UR4 ;  /* 0x0000000406067c20 */ /* 0x000fe20008400000 */
[----:B------:R-:W-:-:S03]  /*0900*/  ISETP.NE.AND.EX P0, PT, R27, RZ, PT, P0 ;  /* 0x000000ff1b00720c */ /* 0x000fc60003f05300 */
[----:B------:R-:W1:Y:S01]  /*0910*/  LDC R14, c[0x0][0x148] ;  /* 0x00005200ff0e7b82 */ /* 0x000e620000000800 */
[----:B--2---:R-:W-:-:S07]  /*0920*/  IMAD R0, R5, R8, R4 ;  /* 0x0000000805007224 */ /* 0x004fce00078e0204 */
[----:B------:R-:W2:Y:S01]  /*0930*/  LDC R22, c[0x0][0x600] ;  /* 0x00018000ff167b82 */ /* 0x000ea20000000800 */
[-CC-:B----4-:R-:W-:Y:S02]  /*0940*/  SHF.R.U64 R28, R20, R12.reuse, R7.reuse ;  /* 0x0000000c141c7219 */ /* 0x190fe40000001207 */
[----:B------:R-:W-:Y:S01]  /*0950*/  SHF.R.U32.HI R5, RZ, R12, R7 ;  /* 0x0000000cff057219 */ /* 0x000fe20000011607 */
[----:B------:R-:W-:Y:S01]  /*0960*/  IMAD.MOV.U32 R7, RZ, RZ, 0x1 ;  /* 0x00000001ff077424 */ /* 0x000fe200078e00ff */
[----:B------:R3:W4:Y:S03]  /*0970*/  F2I.U32.TRUNC.NTZ R12, R6 ;  /* 0x00000006000c7305 */ /* 0x000726000020f000 */
[----:B------:R-:W1:Y:S01]  /*0980*/  LDC R15, c[0x0][0x648] ;  /* 0x00019200ff0f7b82 */ /* 0x000e620000000800 */
[-C--:B0-----:R-:W-:Y:S02]  /*0990*/  SHF.L.U32 R4, R9, R24.reuse, RZ ;  /* 0x0000001809047219 */ /* 0x081fe400000006ff */
[----:B------:R-:W-:-:S02]  /*09a0*/  SHF.R.U64 R30, R28, R24, R5 ;  /* 0x000000181c1e7219 */ /* 0x000fc40000001205 */
[----:B------:R-:W-:Y:S02]  /*09b0*/  LOP3.LUT R11, RZ, R4, RZ, 0x33, !PT ;  /* 0x00000004ff0b7212 */ /* 0x000fe400078e33ff */
[-C--:B------:R-:W-:Y:S01]  /*09c0*/  SHF.R.U32.HI R5, RZ, R24.reuse, R5 ;  /* 0x00000018ff057219 */ /* 0x080fe20000011605 */
[----:B------:R-:W0:Y:S01]  /*09d0*/  LDC R21, c[0x0][0x638] ;  /* 0x00018e00ff157b82 */ /* 0x000e220000000800 */
[----:B------:R-:W-:Y:S01]  /*09e0*/  SHF.L.U32 R10, R7, R24, RZ ;  /* 0x00000018070a7219 */ /* 0x000fe200000006ff */
[----:B------:R-:W-:-:S06]  /*09f0*/  IMAD.MOV.U32 R4, RZ, RZ, R30 ;  /* 0x000000ffff047224 */ /* 0x000fcc00078e001e */
[----:B------:R-:W0:Y:S01]  /*0a00*/  LDC R152, c[0x0][0x610] ;  /* 0x00018400ff987b82 */ /* 0x000e220000000800 */
[----:B---34-:R-:W-:Y:S05]  /*0a10*/  @!P0 BRA `(.L_x_6) ;  /* 0x0000000000288947 */ /* 0x018fea0003800000 */
[----:B------:R-:W3:Y:S02]  /*0a20*/  LDC R9, c[0x0][0x64c] ;  /* 0x00019300ff097b82 */ /* 0x000ee40000000800 */
[----:B---3--:R-:W-:-:S05]  /*0a30*/  IADD3 R9, P0, R30, R9, RZ ;  /* 0x000000091e097210 */ /* 0x008fca0007f1e0ff */
        /* <DEDUP_REMOVED lines=8> */
.L_x_6:
[----:B-1----:R-:W-:Y:S01]  /*0ac0*/  SHF.R.U64 R4, R4, R15, R5 ;  /* 0x0000000f04047219 */ /* 0x002fe20000001205 */
[----:B--2---:R-:W-:Y:S01]  /*0ad0*/  VIADD R5, R22, 0xffffffff ;  /* 0xffffffff16057836 */ /* 0x004fe20000000000 */
[----:B------:R-:W-:Y:S01]  /*0ae0*/  LOP3.LUT R11, R28, R11, RZ, 0xc0, !PT ;  /* 0x0000000b1c0b7212 */ /* 0x000fe200078ec0ff */
[----:B------:R-:W-:Y:S02]  /*0af0*/  IMAD.MOV R12, RZ, RZ, -R12 ;  /* 0x000000ffff0c7224 */ /* 0x000fe400078e0a0c */
[----:B------:R-:W-:Y:S01]  /*0b00*/  IMAD.MOV R6, RZ, RZ, -R4 ;  /* 0x000000ffff067224 */ /* 0x000fe200078e0a04 */
[----:B------:R-:W-:Y:S01]  /*0b10*/  LOP3.LUT R5, R20, R5, RZ, 0xc0, !PT ;  /* 0x0000000514057212 */ /* 0x000fe200078ec0ff */
[----:B------:R-:W-:Y:S02]  /*0b20*/  @P3 IMAD R0, R14, R12, R3 ;  /* 0x0000000c0e003224 */ /* 0x000fe400078e0203 */
[----:B------:R-:W-:Y:S02]  /*0b30*/  IMAD R11, R10, R4, R11 ;  /* 0x000000040a0b7224 */ /* 0x000fe400078e020b */
[----:B0-----:R-:W-:-:S02]  /*0b40*/  IMAD R3, R6, R21, R30 ;  /* 0x0000001506037224 */ /* 0x001fc400078e021e */
[----:B------:R-:W-:Y:S02]  /*0b50*/  IMAD R152, R11, R152, R0 ;  /* 0x000000980b987224 */ /* 0x000fe400078e0200 */
[----:B------:R-:W-:Y:S02]  /*0b60*/  IMAD R3, R3, R22, R5 ;  /* 0x0000001603037224 */ /* 0x000fe400078e0205 */
[----:B------:R-:W-:Y:S02]  /*0b70*/  IMAD.MOV.U32 R0, RZ, RZ, 0x1 ;  /* 0x00000001ff007424 */ /* 0x000fe400078e00ff */
[----:B------:R-:W-:Y:S01]  /*0b80*/  IMAD.MOV.U32 R22, RZ, RZ, R25 ;  /* 0x000000ffff167224 */ /* 0x000fe200078e0019 */
[----:B------:R-:W-:Y:S02]  /*0b90*/  SEL R23, R3, R152, !P3 ;  /* 0x0000009803177207 */ /* 0x000fe40005800000 */
[----:B------:R-:W-:-:S07]  /*0ba0*/  SEL R152, R152, R3, !P3 ;  /* 0x0000000398987207 */ /* 0x000fce0005800000 */
.L_x_4:
[----:B------:R-:W-:-:S08]  /*0bb0*/  NOP ;  /* 0x0000000000007918 */ /* 0x000fd00000000000 */
[----:B------:R-:W0:Y:S02]  /*0bc0*/  USETMAXREG.TRY_ALLOC.CTAPOOL UP0, 0xe8 ;  /* 0x000000e8000079c8 */ /* 0x000e240008000600 */
[----:B0-----:R-:W-:-:S13]  /*0bd0*/  PLOP3.LUT P0, PT, PT, PT, UP0, 0x80, 0x0 ;  /* 0x000000000000781c */ /* 0x001fda0003f0f008 */
[----:B------:R-:W-:Y:S05]  /*0be0*/  @!P0 BRA `(.L_x_4) ;  /* 0xfffffffc00f08947 */ /* 0x000fea000383ffff */
[----:B------:R-:W-:Y:S01]  /*0bf0*/  ULDC.64 UR4, c[0x0][0x598] ;  /* 0x0001660000047ab9 */ /* 0x000fe20000000a00 */
[----:B------:R-:W-:Y:S01]  /*0c00*/  ULDC.64 UR36, c[0x0][0x208] ;  /* 0x0000820000247ab9 */ /* 0x000fe20000000a00 */
[----:B------:R-:W-:-:S04]  /*0c10*/  ISETP.NE.U32.AND P0, PT, RZ, UR4, PT ;  /* 0x00000004ff007c0c */ /* 0x000fc8000bf05070 */
[----:B------:R-:W-:-:S13]  /*0c20*/  ISETP.NE.AND.EX P0, PT, RZ, UR5, PT, P0 ;  /* 0x00000005ff007c0c */ /* 0x000fda000bf05300 */
[----:B------:R-:W-:Y:S05]  /*0c30*/  @!P0 BRA `(.L_x_7) ;  /* 0x00000000001c8947 */ /* 0x000fea0003800000 */
[----:B------:R-:W0:Y:S02]  /*0c40*/  LDC.64 R4, c[0x0][0x598] ;  /* 0x00016600ff047b82 */ /* 0x000e240000000a00 */
[----:B0-----:R-:W2:Y:S02]  /*0c50*/  LDG.E.64 R4, desc[UR36][R4.64] ;  /* 0x0000002404047981 */ /* 0x001ea4000c1e1b00 */
[----:B--2---:R-:W-:-:S04]  /*0c60*/  ISETP.NE.U32.AND P0, PT, R4, RZ, PT ;  /* 0x000000ff0400720c */ /* 0x004fc80003f05070 */
[----:B------:R-:W-:-:S13]  /*0c70*/  ISETP.NE.AND.EX P0, PT, R5, RZ, PT, P0 ;  /* 0x000000ff0500720c */ /* 0x000fda0003f05300 */
[----:B------:R-:W-:Y:S05]  /*0c80*/  @!P0 BRA `(.L_x_7) ;  /* 0x0000000000088947 */ /* 0x000fea0003800000 */
[----:B------:R0:W5:Y:S01]  /*0c90*/  LD.E R153, desc[UR36][R4.64] ;  /* 0x0000002404997980 */ /* 0x000162000c101900 */
[----:B------:R-:W-:Y:S05]  /*0ca0*/  BRA `(.L_x_8) ;  /* 0x0000000000247947 */ /* 0x000fea0003800000 */
.L_x_7:
[----:B------:R-:W-:Y:S02]  /*0cb0*/  ULDC.64 UR4, c[0x0][0x588] ;  /* 0x0001620000047ab9 */ /* 0x000fe40000000a00 */
[----:B------:R-:W-:-:S04]  /*0cc0*/  ISETP.NE.U32.AND P0, PT, RZ, UR4, PT ;  /* 0x00000004ff007c0c */ /* 0x000fc8000bf05070 */
[----:B------:R-:W-:-:S13]  /*0cd0*/  ISETP.NE.AND.EX P0, PT, RZ, UR5, PT, P0 ;  /* 0x00000005ff007c0c */ /* 0x000fda000bf05300 */
[----:B------:R-:W-:Y:S05]  /*0ce0*/  @!P0 BRA `(.L_x_9) ;  /* 0x00000000000c8947 */ /* 0x000fea0003800000 */
[----:B------:R-:W0:Y:S02]  /*0cf0*/  LDC.64 R4, c[0x0][0x588] ;  /* 0x00016200ff047b82 */ /* 0x000e240000000a00 */
[----:B0-----:R1:W5:Y:S01]  /*0d00*/  LDG.E R153, desc[UR36][R4.64] ;  /* 0x0000002404997981 */ /* 0x001362000c1e1900 */
[----:B------:R-:W-:Y:S05]  /*0d10*/  BRA `(.L_x_8) ;  /* 0x0000000000087947 */ /* 0x000fea0003800000 */
.L_x_9:
[----:B------:R-:W-:Y:S02]  /*0d20*/  ULDC UR4, c[0x0][0x580] ;  /* 0x0001600000047ab9 */ /* 0x000fe40000000800 */
[----:B------:R-:W-:-:S07]  /*0d30*/  IMAD.U32 R153, RZ, RZ, UR4 ;  /* 0x00000004ff997e24 */ /* 0x000fce000f8e00ff */
.L_x_8:
[----:B------:R-:W-:Y:S02]  /*0d40*/  ULDC.64 UR4, c[0x0][0x5a0] ;  /* 0x0001680000047ab9 */ /* 0x000fe40000000a00 */
[----:B------:R-:W-:-:S04]  /*0d50*/  ISETP.NE.U32.AND P0, PT, RZ, UR4, PT ;  /* 0x00000004ff007c0c */ /* 0x000fc8000bf05070 */
[----:B------:R-:W-:-:S13]  /*0d60*/  ISETP.NE.AND.EX P0, PT, RZ, UR5, PT, P0 ;  /* 0x00000005ff007c0c */ /* 0x000fda000bf05300 */
[----:B------:R-:W-:Y:S05]  /*0d70*/  @!P0 BRA `(.L_x_10) ;  /* 0x00000000001c8947 */ /* 0x000fea0003800000 */
[----:B01----:R-:W0:Y:S02]  /*0d80*/  LDC.64 R4, c[0x0][0x5a0] ;  /* 0x00016800ff047b82 */ /* 0x003e240000000a00 */
[----:B0-----:R-:W2:Y:S02]  /*0d90*/  LDG.E.64 R4, desc[UR36][R4.64] ;  /* 0x0000002404047981 */ /* 0x001ea4000c1e1b00 */
[----:B--2---:R-:W-:-:S04]  /*0da0*/  ISETP.NE.U32.AND P0, PT, R4, RZ, PT ;  /* 0x000000ff0400720c */ /* 0x004fc80003f05070 */
[----:B------:R-:W-:-:S13]  /*0db0*/  ISETP.NE.AND.EX P0, PT, R5, RZ, PT, P0 ;  /* 0x000000ff0500720c */ /* 0x000fda0003f05300 */
[----:B------:R-:W-:Y:S05]  /*0dc0*/  @!P0 BRA `(.L_x_10) ;  /* 0x0000000000088947 */ /* 0x000fea0003800000 */
[----:B------:R0:W5:Y:S01]  /*0dd0*/  LD.E R154, desc[UR36][R4.64] ;  /* 0x00000024049a7980 */ /* 0x000162000c101900 */
[----:B------:R-:W-:Y:S05]  /*0de0*/  BRA `(.L_x_11) ;  /* 0x0000000000247947 */ /* 0x000fea0003800000 */
.L_x_10:
[----:B------:R-:W-:Y:S02]  /*0df0*/  ULDC.64 UR4, c[0x0][0x590] ;  /* 0x0001640000047ab9 */ /* 0x000fe40000000a00 */
[----:B------:R-:W-:-:S04]  /*0e00*/  ISETP.NE.U32.AND P0, PT, RZ, UR4, PT ;  /* 0x00000004ff007c0c */ /* 0x000fc8000bf05070 */
[----:B------:R-:W-:-:S13]  /*0e10*/  ISETP.NE.AND.EX P0, PT, RZ, UR5, PT, P0 ;  /* 0x00000005ff007c0c */ /* 0x000fda000bf05300 */
[----:B------:R-:W-:Y:S05]  /*0e20*/  @!P0 BRA `(.L_x_12) ;  /* 0x00000000000c8947 */ /* 0x000fea0003800000 */
[----:B------:R-:W2:Y:S02]  /*0e30*/  LDC.64 R154, c[0x0][0x590] ;  /* 0x00016400ff9a7b82 */ /* 0x000ea40000000a00 */
[----:B--2---:R2:W5:Y:S01]  /*0e40*/  LDG.E R154, desc[UR36][R154.64] ;  /* 0x000000249a9a7981 */ /* 0x004562000c1e1900 */
[----:B------:R-:W-:Y:S05]  /*0e50*/  BRA `(.L_x_11) ;  /* 0x0000000000087947 */ /* 0x000fea0003800000 */
.L_x_12:
[----:B------:R-:W-:Y:S02]  /*0e60*/  ULDC UR4, c[0x0][0x584] ;  /* 0x0001610000047ab9 */ /* 0x000fe40000000800 */
[----:B------:R-:W-:-:S07]  /*0e70*/  IMAD.U32 R154, RZ, RZ, UR4 ;  /* 0x00000004ff9a7e24 */ /* 0x000fce000f8e00ff */
.L_x_11:
[----:B------:R-:W-:-:S13]  /*0e80*/  LOP3.LUT P0, RZ, R0, 0xff, RZ, 0xc0, !PT ;  /* 0x000000ff00ff7812 */ /* 0x000fda000780c0ff */
[----:B------:R-:W-:Y:S05]  /*0e90*/  @!P0 EXIT ;  /* 0x000000000000894d */ /* 0x000fea0003800000 */
[----:B------:R-:W-:Y:S01]  /*0ea0*/  ULDC UR4, c[0x0][0x28c] ;  /* 0x0000a30000047ab9 */ /* 0x000fe20000000800 */
[----:B------:R-:W-:Y:S01]  /*0eb0*/  UMOV UR38, URZ ;  /* 0x0000003f00267c82 */ /* 0x000fe20008000000 */
[----:B------:R-:W-:Y:S01]  /*0ec0*/  UIADD3 UR4, UR4, 0x7f, URZ ;  /* 0x0000007f04047890 */ /* 0x000fe2000fffe03f */
[----:B------:R-:W-:-:S03]  /*0ed0*/  UMOV UR39, URZ ;  /* 0x0000003f00277c82 */ /* 0x000fc60008000000 */
[----:B------:R-:W-:-:S04]  /*0ee0*/  USHF.R.S32.HI UR5, URZ, 0x1f, UR4 ;  /* 0x0000001f3f057899 */ /* 0x000fc80008011404 */
[----:B------:R-:W-:-:S04]  /*0ef0*/  ULEA.HI UR5, UR5, UR4, URZ, 0x7 ;  /* 0x0000000405057291 */ /* 0x000fc8000f8f383f */
[----:B------:R-:W-:-:S12]  /*0f00*/  USHF.R.S32.HI UR40, URZ, 0x7, UR5 ;  /* 0x000000073f287899 */ /* 0x000fd80008011405 */
.L_x_290:
[----:B------:R-:W-:Y:S01]  /*0f10*/  LOP3.LUT R0, R18, 0x80, RZ, 0xc0, !PT ;  /* 0x0000008012007812 */ /* 0x000fe200078ec0ff */
[----:B---3--:R-:W3:Y:S01]  /*0f20*/  S2UR UR7, SR_CgaCtaId ;  /* 0x00000000000779c3 */ /* 0x008ee20000008800 */
[----:B------:R-:W-:Y:S02]  /*0f30*/  UMOV UR6, 0x400 ;  /* 0x0000040000067882 */ /* 0x000fe40000000000 */
[----:B------:R-:W-:-:S06]  /*0f40*/  SHF.R.U32.HI R0, RZ, 0x7, R0 ;  /* 0x00000007ff007819 */ /* 0x000fcc0000011600 */
[----:B----4-:R-:W4:Y:S01]  /*0f50*/  SHFL.IDX PT, R0, R0, RZ, 0x1f ;  /* 0x00001fff00007589 */ /* 0x010f2200000e0000 */
[----:B---3--:R-:W-:Y:S01]  /*0f60*/  ULEA UR6, UR7, UR6, 0x18 ;  /* 0x0000000607067291 */ /* 0x008fe2000f8ec03f */
[----:B----4-:R-:W-:-:S13]  /*0f70*/  R2UR UR4, R0 ;  /* 0x00000000000472ca */ /* 0x010fda00000e0000 */
[----:B------:R-:W-:-:S04]  /*0f80*/  ULEA.HI UR5, UR4, UR4, URZ, 0x1 ;  /* 0x0000000404057291 */ /* 0x000fc8000f8f083f */
[----:B------:R-:W-:-:S04]  /*0f90*/  ULOP3.LUT UR5, UR5, 0x7fffe, URZ, 0xc0, !UPT ;  /* 0x0007fffe05057892 */ /* 0x000fc8000f8ec03f */
[----:B------:R-:W-:-:S03]  /*0fa0*/  UIADD3 UR5, UR4, -UR5, URZ ;  /* 0x8000000504057290 */ /* 0x000fc6000fffe03f */
[----:B------:R-:W-:Y:S01]  /*0fb0*/  ULDC UR4, c[0x0][0x28c] ;  /* 0x0000a30000047ab9 */ /* 0x000fe20000000800 */
[----:B------:R-:W-:Y:S01]  /*0fc0*/  ULEA UR5, UR5, UR6, 0xd ;  /* 0x0000000605057291 */ /* 0x000fe2000f8e683f */
[----:B------:R-:W-:-:S03]  /*0fd0*/  ISETP.LT.AND P0, PT, RZ, UR4, PT ;  /* 0x00000004ff007c0c */ /* 0x000fc6000bf01270 */
[----:B------:R-:W-:-:S04]  /*0fe0*/  UIADD3 UR5, UR5, 0x100, URZ ;  /* 0x0000010005057890 */ /* 0x000fc8000fffe03f */
[----:B------:R-:W-:-:S04]  /*0ff0*/  USHF.R.U32.HI UR5, URZ, 0x4, UR5 ;  /* 0x000000043f057899 */ /* 0x000fc80008011605 */
[----:B------:R-:W-:Y:S02]  /*1000*/  ULOP3.LUT UR41, UR5, 0x3fff, URZ, 0xc0, !UPT ;  /* 0x00003fff05297892 */ /* 0x000fe4000f8ec03f */
[----:B------:R-:W-:Y:S10]  /*1010*/  @P0 BRA `(.L_x_13) ;  /* 0x0000000000400947 */ /* 0x000ff40003800000 */
[----:B------:R-:W-:Y:S01]  /*1020*/  MOV R0, 0x0 ;  /* 0x0000000000007802 */ /* 0x000fe20000000f00 */
[----:B------:R-:W-:Y:S01]  /*1030*/  ULDC.64 UR4, c[0x4][0x68] ;  /* 0x01001a0000047ab9 */ /* 0x000fe20000000a00 */
[----:B------:R-:W-:Y:S01]  /*1040*/  ULDC.64 UR6, c[0x4][0x8] ;  /* 0x0100020000067ab9 */ /* 0x000fe20000000a00 */
[----:B01----:R-:W-:Y:S01]  /*1050*/  IMAD.U32 R4, RZ, RZ, UR4 ;  /* 0x00000004ff047e24 */ /* 0x003fe2000f8e00ff */
[----:B------:R0:W1:Y:S01]  /*1060*/  LDC.64 R14, c[0x4][R0] ;  /* 0x01000000000e7b82 */ /* 0x0000620000000a00 */
[----:B------:R-:W-:Y:S01]  /*1070*/  IMAD.U32 R5, RZ, RZ, UR5 ;  /* 0x00000005ff057e24 */ /* 0x000fe2000f8e00ff */
[----:B------:R-:W-:Y:S01]  /*1080*/  ULDC.64 UR4, c[0x4][0x70] ;  /* 0x01001c0000047ab9 */ /* 0x000fe20000000a00 */
[----:B------:R-:W-:Y:S02]  /*1090*/  IMAD.U32 R10, RZ, RZ, UR6 ;  /* 0x00000006ff0a7e24 */ /* 0x000fe4000f8e00ff */
[----:B------:R-:W-:Y:S02]  /*10a0*/  IMAD.U32 R6, RZ, RZ, UR4 ;  /* 0x00000004ff067e24 */ /* 0x000fe4000f8e00ff */
[----:B------:R-:W-:-:S02]  /*10b0*/  IMAD.U32 R7, RZ, RZ, UR5 ;  /* 0x00000005ff077e24 */ /* 0x000fc4000f8e00ff */
[----:B------:R-:W-:Y:S02]  /*10c0*/  IMAD.U32 R11, RZ, RZ, UR7 ;  /* 0x00000007ff0b7e24 */ /* 0x000fe4000f8e00ff */
[----:B------:R-:W-:Y:S02]  /*10d0*/  IMAD.MOV.U32 R8, RZ, RZ, 0x1e1 ;  /* 0x000001e1ff087424 */ /* 0x000fe400078e00ff */
[----:B------:R-:W-:Y:S02]  /*10e0*/  IMAD.MOV.U32 R12, RZ, RZ, 0x1 ;  /* 0x00000001ff0c7424 */ /* 0x000fe400078e00ff */
[----:B0-----:R-:W-:-:S07]  /*10f0*/  IMAD.MOV.U32 R13, RZ, RZ, RZ ;  /* 0x000000ffff0d7224 */ /* 0x001fce00078e00ff */
[----:B------:R-:W-:-:S07]  /*1100*/  LEPC R20, `(.L_x_13) ;  /* 0x000000001014794e */ /* 0x000fce0000000000 */
[----:B-12--5:R-:W-:Y:S05]  /*1110*/  CALL.ABS.NOINC R14 ;  /* 0x000000000e007343 */ /* 0x026fea0003c00000 */
.L_x_13:
[----:B------:R-:W-:-:S04]  /*1120*/  LOP3.LUT R0, R19, 0x1, RZ, 0xfc, !PT ;  /* 0x0000000113007812 */ /* 0x000fc800078efcff */
[----:B------:R-:W-:-:S13]  /*1130*/  ISETP.NE.AND P0, PT, R0, 0x3, PT ;  /* 0x000000030000780c */ /* 0x000fda0003f05270 */
[----:B------:R-:W-:Y:S05]  /*1140*/  @!P0 BRA `(.L_x_14) ;  /* 0x0000000000048947 */ /* 0x000fea0003800000 */
[----:B------:R-:W-:Y:S01]  /*1150*/  BPT.TRAP 0x1 ;  /* 0x000000040000795c */ /* 0x000fe20000300000 */
.L_x_14:
[----:B------:R-:W3:Y:S01]  /*1160*/  S2UR UR5, SR_CgaCtaId ;  /* 0x00000000000579c3 */ /* 0x000ee20000008800 */
[----:B------:R-:W-:Y:S01]  /*1170*/  UMOV UR4, 0x400 ;  /* 0x0000040000047882 */ /* 0x000fe20000000000 */
[----:B------:R-:W-:Y:S02]  /*1180*/  IMAD.U32 R0, RZ, RZ, UR38 ;  /* 0x00000026ff007e24 */ /* 0x000fe4000f8e00ff */
[----:B------:R-:W-:-:S03]  /*1190*/  IMAD.U32 R3, RZ, RZ, UR39 ;  /* 0x00000027ff037e24 */ /* 0x000fc6000f8e00ff */
[----:B------:R-:W-:Y:S01]  /*11a0*/  SHF.L.U32 R0, R0, 0x1f, RZ ;  /* 0x0000001f00007819 */ /* 0x000fe200000006ff */
[----:B---3--:R-:W-:-:S06]  /*11b0*/  ULEA UR4, UR5, UR4, 0x18 ;  /* 0x0000000405047291 */ /* 0x008fcc000f8ec03f */
[----:B------:R-:W-:-:S04]  /*11c0*/  IMAD.U32 R6, RZ, RZ, UR4 ;  /* 0x00000004ff067e24 */ /* 0x000fc8000f8e00ff */
[----:B------:R-:W-:-:S04]  /*11d0*/  IMAD R3, R3, 0x8, R6 ;  /* 0x0000000803037824 */ /* 0x000fc800078e0206 */
[----:B------:R3:W4:Y:S01]  /*11e0*/  SYNCS.PHASECHK.TRANS64.TRYWAIT P1, [R3+URZ], R0 ;  /* 0x00000000030075a7 */ /* 0x000722000802017f */
[----:B------:R-:W-:Y:S05]  /*11f0*/  @!P0 BRA `(.L_x_15) ;  /* 0x0000000000048947 */ /* 0x000fea0003800000 */
[----:B------:R-:W-:Y:S01]  /*1200*/  BPT.TRAP 0x1 ;  /* 0x000000040000795c */ /* 0x000fe20000300000 */
.L_x_15:
[----:B----4-:R-:W-:Y:S05]  /*1210*/  @P1 BRA `(.L_x_16) ;  /* 0x0000000000081947 */ /* 0x010fea0003800000 */
[----:B------:R-:W4:Y:S02]  /*1220*/  SYNCS.PHASECHK.TRANS64.TRYWAIT P1, [R3+URZ], R0 ;  /* 0x00000000030075a7 */ /* 0x000f24000802017f */
[----:B----4-:R-:W-:Y:S05]  /*1230*/  @!P1 BRA `(.L_x_17) ;  /* 0x0000008800789947 */ /* 0x010fea0003800000 */
.L_x_16:
[----:B------:R-:W-:-:S04]  /*1240*/  UISETP.LT.AND UP0, UPT, UR40, 0x1, UPT ;  /* 0x000000012800788c */ /* 0x000fc8000bf01270 */
[----:B------:R-:W-:-:S06]  /*1250*/  USEL UR4, UR40, 0x1, UP0 ;  /* 0x0000000128047887 */ /* 0x000fcc0008000000 */
[----:B---34-:R-:W-:Y:S01]  /*1260*/  IMAD.U32 R0, RZ, RZ, UR4 ;  /* 0x00000004ff007e24 */ /* 0x018fe2000f8e00ff */
[----:B------:R-:W-:Y:S05]  /*1270*/  WARPSYNC.ALL ;  /* 0x0000000000007948 */ /* 0x000fea0003800000 */
[----:B------:R-:W-:-:S04]  /*1280*/  IADD3 R0, -R0, UR40, RZ ;  /* 0x0000002800007c10 */ /* 0x000fc8000fffe1ff */
[----:B------:R-:W-:Y:S02]  /*1290*/  ISETP.GE.AND P1, PT, R0, 0x1, PT ;  /* 0x000000010000780c */ /* 0x000fe40003f26270 */
[----:B------:R-:W-:Y:S01]  /*12a0*/  R2UR UR4, R6 ;  /* 0x00000000060472ca */ /* 0x000fe200000e0000 */
[----:B------:R-:W-:Y:S01]  /*12b0*/  WARPGROUP.ARRIVE ;  /* 0x00000000000079c5 */ /* 0x000fe20000000000 */
[----:B------:R-:W-:Y:S01]  /*12c0*/  UMOV UR9, 0x40000040 ;  /* 0x4000004000097882 */ /* 0x000fe20000000000 */
[----:B------:R-:W-:-:S10]  /*12d0*/  UMOV UR11, 0x40000040 ;  /* 0x40000040000b7882 */ /* 0x000fd40000000000 */
[----:B------:R-:W-:-:S04]  /*12e0*/  UIADD3 UR4, UR4, 0xc100, URZ ;  /* 0x0000c10004047890 */ /* 0x000fc8000fffe03f */
[----:B------:R-:W-:-:S04]  /*12f0*/  USHF.R.U32.HI UR4, URZ, 0x4, UR4 ;  /* 0x000000043f047899 */ /* 0x000fc80008011604 */
[----:B------:R-:W-:Y:S02]  /*1300*/  ULOP3.LUT UR5, UR4, 0x3fff, URZ, 0xc0, !UPT ;  /* 0x00003fff04057892 */ /* 0x000fe4000f8ec03f */
[----:B------:R-:W-:Y:S02]  /*1310*/  ULOP3.LUT UR4, UR41, 0x10000, URZ, 0xfc, !UPT ;  /* 0x0001000029047892 */ /* 0x000fe4000f8efc3f */
[----:B------:R-:W-:Y:S02]  /*1320*/  ULOP3.LUT UR5, UR5, 0x10000, URZ, 0xfc, !UPT ;  /* 0x0001000005057892 */ /* 0x000fe4000f8efc3f */
[----:B------:R-:W-:Y:S02]  /*1330*/  ULEA UR6, UR39, UR4, 0xa ;  /* 0x0000000427067291 */ /* 0x000fe4000f8e503f */
[----:B------:R-:W-:-:S05]  /*1340*/  ULEA UR7, UR39, UR5, 0xb ;  /* 0x0000000527077291 */ /* 0x000fca000f8e583f */
[----:B------:R-:W-:Y:S02]  /*1350*/  UMOV UR8, UR6 ;  /* 0x0000000600087c82 */ /* 0x000fe40008000000 */
[----:B------:R-:W-:Y:S02]  /*1360*/  UMOV UR10, UR7 ;  /* 0x00000007000a7c82 */ /* 0x000fe40008000000 */
[----:B------:R-:W-:Y:S01]  /*1370*/  IGMMA.64x256x32.S8.S8 R24, gdesc[UR8], RZ, !UPT, gsb0 ;  /* 0x06600000081879f1 */ /* 0x000fe2000c0410ff */
[----:B------:R-:W-:Y:S02]  /*1380*/  UIADD3 UR8, UR6, 0x2, URZ ;  /* 0x0000000206087890 */ /* 0x000fe4000fffe03f */
[----:B------:R-:W-:Y:S01]  /*1390*/  UIADD3 UR10, UR7, 0x2, URZ ;  /* 0x00000002070a7890 */ /* 0x000fe2000fffe03f */
[----:B------:R-:W-:Y:S01]  /*13a0*/  UMOV UR9, 0x40000040 ;  /* 0x4000004000097882 */ /* 0x000fe20000000000 */
[----:B------:R-:W-:Y:S01]  /*13b0*/  UMOV UR11, 0x40000040 ;  /* 0x40000040000b7882 */ /* 0x000fe20000000000 */
[----:B------:R-:W-:-:S02]  /*13c0*/  WARPGROUP.DEPBAR.LE gsb0, 0x0 ;  /* 0x00008000000079c5 */ /* 0x000fc40000010000 */
[----:B------:R-:W-:-:S06]  /*13d0*/  WARPGROUP.ARRIVE ;  /* 0x00000000000079c5 */ /* 0x000fcc0000000000 */
[----:B------:R-:W-:Y:S01]  /*13e0*/  IGMMA.64x256x32.S8.S8 R24, gdesc[UR8], R24, gsb0 ;  /* 0x06600000081879f1 */ /* 0x000fe20008041018 */
[----:B------:R-:W-:Y:S02]  /*13f0*/  UIADD3 UR8, UR6, 0x4, URZ ;  /* 0x0000000406087890 */ /* 0x000fe4000fffe03f */
[----:B------:R-:W-:Y:S01]  /*1400*/  UIADD3 UR10, UR7, 0x4, URZ ;  /* 0x00000004070a7890 */ /* 0x000fe2000fffe03f */
[----:B------:R-:W-:Y:S01]  /*1410*/  UMOV UR9, 0x40000040 ;  /* 0x4000004000097882 */ /* 0x000fe20000000000 */
[----:B------:R-:W-:Y:S01]  /*1420*/  UMOV UR11, 0x40000040 ;  /* 0x40000040000b7882 */ /* 0x000fe20000000000 */
[----:B------:R-:W-:Y:S02]  /*1430*/  WARPGROUP.DEPBAR.LE gsb0, 0x0 ;  /* 0x00008000000079c5 */ /* 0x000fe40000010000 */
        /* <DEDUP_REMOVED lines=8> */
[----:B------:R-:W-:Y:S03]  /*14c0*/  IGMMA.64x256x32.S8.S8 R24, gdesc[UR8], R24, gsb0 ;  /* 0x06600000081879f1 */ /* 0x000fe60008041018 */
[----:B------:R-:W-:Y:S02]  /*14d0*/  WARPGROUP.DEPBAR.LE gsb0, 0x0 ;  /* 0x00008000000079c5 */ /* 0x000fe40000010000 */
[----:B------:R-:W-:Y:S05]  /*14e0*/  @!P1 BRA `(.L_x_18) ;  /* 0x0000000400209947 */ /* 0x000fea0003800000 */
[----:B------:R-:W-:Y:S02]  /*14f0*/  UIADD3 UR6, UR39, 0x1, URZ ;  /* 0x0000000127067890 */ /* 0x000fe4000fffe03f */
[----:B------:R-:W-:Y:S02]  /*1500*/  IMAD.U32 R3, RZ, RZ, UR39 ;  /* 0x00000027ff037e24 */ /* 0x000fe4000f8e00ff */
[----:B------:R-:W-:-:S04]  /*1510*/  UISETP.NE.AND UP0, UPT, UR6, 0x3, UPT ;  /* 0x000000030600788c */ /* 0x000fc8000bf05270 */
[----:B------:R-:W-:Y:S02]  /*1520*/  USEL UR7, URZ, 0x1, UP0 ;  /* 0x000000013f077887 */ /* 0x000fe40008000000 */
[----:B------:R-:W-:Y:S02]  /*1530*/  USEL UR6, UR6, URZ, UP0 ;  /* 0x0000003f06067287 */ /* 0x000fe40008000000 */
[----:B------:R-:W-:-:S06]  /*1540*/  ULOP3.LUT UR7, UR38, UR7, URZ, 0x3c, !UPT ;  /* 0x0000000726077292 */ /* 0x000fcc000f8e3c3f */
[----:B------:R-:W-:-:S07]  /*1550*/  IMAD.U32 R7, RZ, RZ, UR7 ;  /* 0x00000007ff077e24 */ /* 0x000fce000f8e00ff */
.L_x_25:
[----:B------:R-:W-:Y:S05]  /*1560*/  @!P0 BRA `(.L_x_19) ;  /* 0x0000000000048947 */ /* 0x000fea0003800000 */
[----:B------:R-:W-:Y:S01]  /*1570*/  BPT.TRAP 0x1 ;  /* 0x000000040000795c */ /* 0x000fe20000300000 */
.L_x_19:
[----:B------:R-:W3:Y:S01]  /*1580*/  S2UR UR8, SR_CgaCtaId ;  /* 0x00000000000879c3 */ /* 0x000ee20000008800 */
[----:B------:R-:W-:Y:S01]  /*1590*/  UMOV UR7, 0x400 ;  /* 0x0000040000077882 */ /* 0x000fe20000000000 */
[----:B01----:R-:W-:Y:S01]  /*15a0*/  IMAD.U32 R5, RZ, RZ, UR6 ;  /* 0x00000006ff057e24 */ /* 0x003fe2000f8e00ff */
[----:B------:R-:W-:Y:S01]  /*15b0*/  SHF.L.U32 R4, R7, 0x1f, RZ ;  /* 0x0000001f07047819 */ /* 0x000fe200000006ff */
[----:B---3--:R-:W-:-:S06]  /*15c0*/  ULEA UR7, UR8, UR7, 0x18 ;  /* 0x0000000708077291 */ /* 0x008fcc000f8ec03f */
[----:B------:R-:W-:-:S04]  /*15d0*/  IMAD.U32 R6, RZ, RZ, UR7 ;  /* 0x00000007ff067e24 */ /* 0x000fc8000f8e00ff */
[----:B------:R-:W-:-:S04]  /*15e0*/  IMAD R5, R5, 0x8, R6 ;  /* 0x0000000805057824 */ /* 0x000fc800078e0206 */
[----:B------:R0:W1:Y:S01]  /*15f0*/  SYNCS.PHASECHK.TRANS64.TRYWAIT P1, [R5+URZ], R4 ;  /* 0x00000004050075a7 */ /* 0x000062000802017f */
[----:B------:R-:W-:Y:S05]  /*1600*/  @!P0 BRA `(.L_x_20) ;  /* 0x0000000000048947 */ /* 0x000fea0003800000 */
[----:B------:R-:W-:Y:S01]  /*1610*/  BPT.TRAP 0x1 ;  /* 0x000000040000795c */ /* 0x000fe20000300000 */
.L_x_20:
[----:B-1----:R-:W-:Y:S05]  /*1620*/  @P1 BRA `(.L_x_21) ;  /* 0x0000000000081947 */ /* 0x002fea0003800000 */
[----:B------:R-:W1:Y:S02]  /*1630*/  SYNCS.PHASECHK.TRANS64.TRYWAIT P1, [R5+URZ], R4 ;  /* 0x00000004050075a7 */ /* 0x000e64000802017f */
[----:B-1----:R-:W-:Y:S05]  /*1640*/  @!P1 BRA `(.L_x_22) ;  /* 0x0000008400889947 */ /* 0x002fea0003800000 */
.L_x_21:
[----:B------:R-:W-:Y:S01]  /*1650*/  ULEA UR7, UR6, UR4, 0xa ;  /* 0x0000000406077291 */ /* 0x000fe2000f8e503f */
[----:B------:R-:W-:Y:S01]  /*1660*/  WARPGROUP.ARRIVE ;  /* 0x00000000000079c5 */ /* 0x000fe20000000000 */
[----:B------:R-:W-:Y:S01]  /*1670*/  ULEA UR12, UR6, UR5, 0xb ;  /* 0x00000005060c7291 */ /* 0x000fe2000f8e583f */
[----:B------:R-:W-:Y:S01]  /*1680*/  UMOV UR9, 0x40000040 ;  /* 0x4000004000097882 */ /* 0x000fe20000000000 */
[----:B------:R-:W-:-:S03]  /*1690*/  UMOV UR11, 0x40000040 ;  /* 0x40000040000b7882 */ /* 0x000fc60000000000 */
[----:B------:R-:W-:Y:S02]  /*16a0*/  UMOV UR8, UR7 ;  /* 0x0000000700087c82 */ /* 0x000fe40008000000 */
[----:B------:R-:W-:Y:S02]  /*16b0*/  UMOV UR10, UR12 ;  /* 0x0000000c000a7c82 */ /* 0x000fe40008000000 */
[----:B------:R-:W-:Y:S01]  /*16c0*/  IGMMA.64x256x32.S8.S8 R24, gdesc[UR8], R24, gsb0 ;  /* 0x06600000081879f1 */ /* 0x000fe20008041018 */
        /* <DEDUP_REMOVED lines=23> */
[----:B------:R-:W-:Y:S01]  /*1840*/  BPT.TRAP 0x1 ;  /* 0x000000040000795c */ /* 0x000fe20000300000 */
.L_x_23:
[----:B01----:R-:W-:Y:S01]  /*1850*/  IMAD R4, R3, 0x8, R6 ;  /* 0x0000000803047824 */ /* 0x003fe200078e0206 */
[----:B------:R-:W-:-:S03]  /*1860*/  ISETP.GT.U32.AND P1, PT, R19, 0x1, PT ;  /* 0x000000011300780c */ /* 0x000fc60003f24070 */
[----:B------:R-:W-:-:S05]  /*1870*/  VIADD R4, R4, 0x18 ;  /* 0x0000001804047836 */ /* 0x000fca0000000000 */
[----:B------:R-:W-:-:S04]  /*1880*/  PRMT R4, RZ, 0x654, R4 ;  /* 0x00000654ff047816 */ /* 0x000fc80000000004 */
[----:B------:R0:W-:Y:S01]  /*1890*/  SYNCS.ARRIVE.TRANS64.RED.A1T0 RZ, [R4+URZ], RZ ;  /* 0x000000ff04ff79a7 */ /* 0x0001e2000810043f */
[----:B------:R-:W-:Y:S05]  /*18a0*/  @P1 BRA `(.L_x_24) ;  /* 0x0000000000041947 */ /* 0x000fea0003800000 */
[----:B------:R-:W-:Y:S01]  /*18b0*/  BPT.TRAP 0x1 ;  /* 0x000000040000795c */ /* 0x000fe20000300000 */
.L_x_24:
[----:B------:R-:W-:Y:S01]  /*18c0*/  UIADD3 UR6, UR6, 0x1, URZ ;  /* 0x0000000106067890 */ /* 0x000fe2000fffe03f */
[C---:B------:R-:W-:Y:S01]  /*18d0*/  ISETP.GT.AND P2, PT, R0.reuse, 0x1, PT ;  /* 0x000000010000780c */ /* 0x040fe20003f44270 */
[----:B------:R-:W-:Y:S02]  /*18e0*/  VIADD R3, R3, 0x1 ;  /* 0x0000000103037836 */ /* 0x000fe40000000000 */
[----:B------:R-:W-:Y:S01]  /*18f0*/  UISETP.NE.AND UP0, UPT, UR6, 0x3, UPT ;  /* 0x000000030600788c */ /* 0x000fe2000bf05270 */
[----:B------:R-:W-:Y:S02]  /*1900*/  VIADD R0, R0, 0xffffffff ;  /* 0xffffffff00007836 */ /* 0x000fe40000000000 */
[C---:B------:R-:W-:Y:S01]  /*1910*/  ISETP.NE.AND P1, PT, R3.reuse, 0x3, PT ;  /* 0x000000030300780c */ /* 0x040fe20003f25270 */
[----:B------:R-:W-:Y:S02]  /*1920*/  USEL UR7, URZ, 0x1, UP0 ;  /* 0x000000013f077887 */ /* 0x000fe40008000000 */
[----:B------:R-:W-:Y:S01]  /*1930*/  USEL UR6, UR6, URZ, UP0 ;  /* 0x0000003f06067287 */ /* 0x000fe20008000000 */
[----:B------:R-:W-:-:S03]  /*1940*/  SEL R3, R3, RZ, P1 ;  /* 0x000000ff03037207 */ /* 0x000fc60000800000 */
[----:B------:R-:W-:Y:S01]  /*1950*/  LOP3.LUT R7, R7, UR7, RZ, 0x3c, !PT ;  /* 0x0000000707077c12 */ /* 0x000fe2000f8e3cff */
[----:B------:R-:W-:Y:S07]  /*1960*/  @P2 BRA `(.L_x_25) ;  /* 0xfffffff800fc2947 */ /* 0x000fee000383ffff */
.L_x_18:
[----:B------:R-:W3:Y:S02]  /*1970*/  LDC R0, c[0x0][0x28c] ;  /* 0x0000a300ff007b82 */ /* 0x000ee40000000800 */
[----:B---3--:R-:W-:-:S13]  /*1980*/  ISETP.GE.AND P1, PT, R0, 0x1, PT ;  /* 0x000000010000780c */ /* 0x008fda0003f26270 */
[----:B------:R-:W-:Y:S05]  /*1990*/  @!P1 BRA `(.L_x_26) ;  /* 0x0000000000409947 */ /* 0x000fea0003800000 */
[----:B------:R-:W-:Y:S05]  /*19a0*/  @!P0 BRA `(.L_x_27) ;  /* 0x0000000000048947 */ /* 0x000fea0003800000 */
[----:B------:R-:W-:Y:S01]  /*19b0*/  BPT.TRAP 0x1 ;  /* 0x000000040000795c */ /* 0x000fe20000300000 */
.L_x_27:
[----:B------:R-:W-:Y:S01]  /*19c0*/  UISETP.LT.AND UP0, UPT, UR40, 0x1, UPT ;  /* 0x000000012800788c */ /* 0x000fe2000bf01270 */
[----:B------:R-:W-:-:S03]  /*19d0*/  ISETP.GT.U32.AND P0, PT, R19, 0x1, PT ;  /* 0x000000011300780c */ /* 0x000fc60003f04070 */
[----:B------:R-:W-:-:S04]  /*19e0*/  USEL UR6, UR40, 0x1, UP0 ;  /* 0x0000000128067887 */ /* 0x000fc80008000000 */
[----:B------:R-:W-:-:S04]  /*19f0*/  UIADD3 UR6, UR39, UR40, -UR6 ;  /* 0x0000002827067290 */ /* 0x000fc8000fffe806 */
[----:B------:R-:W-:-:S04]  /*1a00*/  UIMAD.WIDE.U32 UR4, UR6, -0x55555555, URZ ;  /* 0xaaaaaaab060478a5 */ /* 0x000fc8000f8e003f */
[----:B------:R-:W-:-:S04]  /*1a10*/  USHF.R.U32.HI UR4, URZ, 0x1, UR5 ;  /* 0x000000013f047899 */ /* 0x000fc80008011605 */
[----:B------:R-:W-:-:S06]  /*1a20*/  UIMAD UR6, UR4, -0x3, UR6 ;  /* 0xfffffffd040678a4 */ /* 0x000fcc000f8e0206 */
[----:B------:R-:W-:-:S04]  /*1a30*/  IMAD.U32 R3, RZ, RZ, UR6 ;  /* 0x00000006ff037e24 */ /* 0x000fc8000f8e00ff */
[----:B------:R-:W-:-:S04]  /*1a40*/  IMAD R0, R3, 0x8, R6 ;  /* 0x0000000803007824 */ /* 0x000fc800078e0206 */
[----:B------:R-:W-:-:S05]  /*1a50*/  VIADD R0, R0, 0x18 ;  /* 0x0000001800007836 */ /* 0x000fca0000000000 */
[----:B------:R-:W-:-:S04]  /*1a60*/  PRMT R0, RZ, 0x654, R0 ;  /* 0x00000654ff007816 */ /* 0x000fc80000000000 */
[----:B------:R3:W-:Y:S01]  /*1a70*/  SYNCS.ARRIVE.TRANS64.RED.A1T0 RZ, [R0+URZ], RZ ;  /* 0x000000ff00ff79a7 */ /* 0x0007e2000810043f */
[----:B------:R-:W-:Y:S05]  /*1a80*/  @P0 BRA `(.L_x_26) ;  /* 0x0000000000040947 */ /* 0x000fea0003800000 */
[----:B------:R-:W-:Y:S01]  /*1a90*/  BPT.TRAP 0x1 ;  /* 0x000000040000795c */ /* 0x000fe20000300000 */
.L_x_26:
[----:B------:R-:W4:Y:S01]  /*1aa0*/  LDC R9, c[0x0][0x288] ;  /* 0x0000a200ff097b82 */ /* 0x000f220000000800 */
[--C-:B---3--:R-:W-:Y:S01]  /*1ab0*/  SHF.R.U32.HI R0, RZ, 0x2, R18.reuse ;  /* 0x00000002ff007819 */ /* 0x108fe20000011612 */
[----:B------:R-:W-:Y:S01]  /*1ac0*/  UIADD3 UR39, UR40, UR39, URZ ;  /* 0x0000002728277290 */ /* 0x000fe2000fffe03f */
[----:B01----:R-:W-:Y:S01]  /*1ad0*/  SHF.R.U32.HI R5, RZ, 0x7, R18 ;  /* 0x00000007ff057819 */ /* 0x003fe20000011612 */
[----:B------:R-:W-:Y:S01]  /*1ae0*/  ULDC UR7, c[0x0][0x284] ;  /* 0x0000a10000077ab9 */ /* 0x000fe20000000800 */
[----:B------:R-:W-:Y:S01]  /*1af0*/  LOP3.LUT R4, R18, 0x60, RZ, 0xc0, !PT ;  /* 0x0000006012047812 */ /* 0x000fe200078ec0ff */
[----:B------:R-:W-:Y:S01]  /*1b00*/  UISETP.GT.U32.AND UP0, UPT, UR39, 0x2, UPT ;  /* 0x000000022700788c */ /* 0x000fe2000bf04070 */
[----:B------:R-:W-:Y:S01]  /*1b10*/  LOP3.LUT R3, R0, 0x7, RZ, 0xc0, !PT ;  /* 0x0000000700037812 */ /* 0x000fe200078ec0ff */
[----:B------:R-:W-:Y:S01]  /*1b20*/  UISETP.GE.U32.AND UP1, UPT, UR40, 0x3, UPT ;  /* 0x000000032800788c */ /* 0x000fe2000bf26070 */
[----:B------:R-:W-:Y:S01]  /*1b30*/  LOP3.LUT R0, R5, 0x1, RZ, 0xc0, !PT ;  /* 0x0000000105007812 */ /* 0x000fe200078ec0ff */
[----:B------:R-:W-:Y:S01]  /*1b40*/  UISETP.LT.U32.AND UP0, UPT, UR40, 0x3, UP0 ;  /* 0x000000032800788c */ /* 0x000fe20008701070 */
[----:B------:R-:W-:Y:S01]  /*1b50*/  SHF.R.U32.HI R6, RZ, 0x1, R4 ;  /* 0x00000001ff067819 */ /* 0x000fe20000011604 */
[----:B------:R-:W-:Y:S01]  /*1b60*/  IMAD.SHL.U32 R4, R18, 0x2, RZ ;  /* 0x0000000212047824 */ /* 0x000fe200078e00ff */
[----:B------:R-:W-:Y:S01]  /*1b70*/  SHF.R.S32.HI R14, RZ, 0x1f, R22 ;  /* 0x0000001fff0e7819 */ /* 0x000fe20000011416 */
[----:B------:R-:W-:Y:S01]  /*1b80*/  IMAD.SHL.U32 R8, R0, 0x40, RZ ;  /* 0x0000004000087824 */ /* 0x000fe200078e00ff */
[--C-:B------:R-:W-:Y:S01]  /*1b90*/  IADD3 R5, RZ, -R6, -R3.reuse ;  /* 0x80000006ff057210 */ /* 0x100fe20007ffe803 */
[----:B------:R-:W-:Y:S01]  /*1ba0*/  ULDC.64 UR8, c[0x0][0x5d0] ;  /* 0x0001740000087ab9 */ /* 0x000fe20000000a00 */
[----:B------:R-:W-:Y:S01]  /*1bb0*/  LOP3.LUT R4, R4, 0x6, RZ, 0xc0, !PT ;  /* 0x0000000604047812 */ /* 0x000fe200078ec0ff */
[----:B------:R-:W-:Y:S01]  /*1bc0*/  UIMAD.WIDE.U32 UR4, UR39, -0x55555555, URZ ;  /* 0xaaaaaaab270478a5 */ /* 0x000fe2000f8e003f */
[----:B------:R-:W-:Y:S01]  /*1bd0*/  LOP3.LUT R3, R8, 0x40, R3, 0xe2, !PT ;  /* 0x0000004008037812 */ /* 0x000fe200078ee203 */
[----:B------:R-:W-:Y:S01]  /*1be0*/  IMAD R7, R0, -0x40, R5 ;  /* 0xffffffc000077824 */ /* 0x000fe200078e0205 */
[----:B------:R-:W-:Y:S01]  /*1bf0*/  LOP3.LUT R0, R18, 0x3, RZ, 0xc0, !PT ;  /* 0x0000000312007812 */ /* 0x000fe200078ec0ff */
[----:B------:R-:W-:Y:S01]  /*1c00*/  USEL UR6, URZ, 0x1, !UP0 ;  /* 0x000000013f067887 */ /* 0x000fe2000c000000 */
[----:B------:R-:W-:Y:S01]  /*1c10*/  PRMT R8, R4, 0x6540, R23 ;  /* 0x0000654004087816 */ /* 0x000fe20000000017 */
[----:B------:R-:W-:Y:S01]  /*1c20*/  IMAD.SHL.U32 R23, R23, 0x100, RZ ;  /* 0x0000010017177824 */ /* 0x000fe200078e00ff */
[----:B------:R-:W-:Y:S01]  /*1c30*/  USHF.R.U32.HI UR4, URZ, 0x1, UR5 ;  /* 0x000000013f047899 */ /* 0x000fe20008011605 */
[----:B----4-:R-:W-:Y:S01]  /*1c40*/  IMAD R12, R0, -0x2, R9 ;  /* 0xfffffffe000c7824 */ /* 0x010fe200078e0209 */
[----:B------:R-:W-:Y:S01]  /*1c50*/  ULOP3.LUT UR38, UR38, UR6, URZ, 0x3c, !UPT ;  /* 0x0000000626267292 */ /* 0x000fe2000f8e3c3f */
[----:B------:R-:W-:Y:S01]  /*1c60*/  IMAD.SHL.U32 R0, R152, 0x80, RZ ;  /* 0x0000008098007824 */ /* 0x000fe200078e00ff */
[----:B------:R-:W-:Y:S01]  /*1c70*/  ISETP.GE.AND P0, PT, R23, R9, PT ;  /* 0x000000091700720c */ /* 0x000fe20003f06270 */
[----:B------:R-:W-:Y:S01]  /*1c80*/  IMAD R5, R14, UR8, RZ ;  /* 0x000000080e057c24 */ /* 0x000fe2000f8e02ff */
[--C-:B------:R-:W-:Y:S01]  /*1c90*/  SHF.R.S32.HI R9, RZ, 0x1f, R8.reuse ;  /* 0x0000001fff097819 */ /* 0x100fe20000011408 */
[----:B------:R-:W-:Y:S01]  /*1ca0*/  IMAD.WIDE R10, R152, 0x80, RZ ;  /* 0x00000080980a7825 */ /* 0x000fe200078e02ff */
[C---:B------:R-:W-:Y:S01]  /*1cb0*/  ISETP.GE.OR P0, PT, R0.reuse, UR7, P0 ;  /* 0x0000000700007c0c */ /* 0x040fe20008706670 */
[----:B------:R-:W-:Y:S01]  /*1cc0*/  UIMAD UR39, UR4, -0x3, UR39 ;  /* 0xfffffffd042778a4 */ /* 0x000fe2000f8e0227 */
[----:B------:R-:W-:Y:S01]  /*1cd0*/  IADD3 R160, -R0, UR7, R7 ;  /* 0x0000000700a07c10 */ /* 0x000fe2000fffe107 */
[C---:B------:R-:W-:Y:S01]  /*1ce0*/  IMAD R13, R22.reuse, UR9, R5 ;  /* 0x00000009160d7c24 */ /* 0x040fe2000f8e0205 */
[----:B------:R-:W-:Y:S01]  /*1cf0*/  @UP1 ULOP3.LUT UR38, UR38, 0x1, UR4, 0x78, !UPT ;  /* 0x0000000126261892 */ /* 0x000fe2000f8e7804 */
[----:B------:R-:W-:Y:S01]  /*1d00*/  IMAD.WIDE.U32 R4, R22, UR8, R8 ;  /* 0x0000000816047c25 */ /* 0x000fe2000f8e0008 */
[----:B------:R-:W-:-:S03]  /*1d10*/  LOP3.LUT R161, R10, R3, R6, 0xfe, !PT ;  /* 0x000000030aa17212 */ /* 0x000fc600078efe06 */
[----:B------:R-:W-:Y:S02]  /*1d20*/  IMAD.IADD R5, R5, 0x1, R13 ;  /* 0x0000000105057824 */ /* 0x000fe400078e020d */
[----:B------:R-:W-:Y:S02]  /*1d30*/  IMAD.IADD R0, R12, 0x1, -R23 ;  /* 0x000000010c007824 */ /* 0x000fe400078e0a17 */
[----:B------:R-:W-:Y:S01]  /*1d40*/  IMAD.MOV.U32 R152, RZ, RZ, -0x1 ;  /* 0xffffffffff987424 */ /* 0x000fe200078e00ff */
[----:B------:R-:W-:Y:S06]  /*1d50*/  @P0 BRA `(.L_x_28) ;  /* 0x0000006000a00947 */ /* 0x000fec0003800000 */
[----:B------:R-:W0:Y:S01]  /*1d60*/  LDC.64 R12, c[0x0][0x5c8] ;  /* 0x00017200ff0c7b82 */ /* 0x000e220000000a00 */
[----:B------:R-:W-:Y:S01]  /*1d70*/  ULDC.64 UR4, c[0x0][0x5c0] ;  /* 0x0001700000047ab9 */ /* 0x000fe20000000a00 */
[----:B------:R-:W-:Y:S01]  /*1d80*/  BSSY B0, `(.L_x_28) ;  /* 0x0000625000007945 */ /* 0x000fe20003800000 */
[-C--:B0-----:R-:W-:Y:S02]  /*1d90*/  IMAD R6, R11, R12.reuse, RZ ;  /* 0x0000000c0b067224 */ /* 0x081fe400078e02ff */
[----:B------:R-:W-:-:S04]  /*1da0*/  IMAD.WIDE.U32 R4, R161, R12, R4 ;  /* 0x0000000ca1047225 */ /* 0x000fc800078e0004 */
[----:B------:R-:W-:Y:S01]  /*1db0*/  IMAD R3, R161, R13, R6 ;  /* 0x0000000da1037224 */ /* 0x000fe200078e0206 */
[----:B------:R-:W-:-:S03]  /*1dc0*/  IADD3 R4, P0, R4, UR4, RZ ;  /* 0x0000000404047c10 */ /* 0x000fc6000ff1e0ff */
[----:B------:R-:W-:Y:S01]  /*1dd0*/  IMAD.IADD R3, R5, 0x1, R3 ;  /* 0x0000000105037824 */ /* 0x000fe200078e0203 */
[----:B------:R-:W-:-:S04]  /*1de0*/  LEA R6, P1, R12, R4, 0x3 ;  /* 0x000000040c067211 */ /* 0x000fc800078218ff */
[----:B------:R-:W-:Y:S02]  /*1df0*/  IADD3.X R5, R3, UR5, RZ, P0, !PT ;  /* 0x0000000503057c10 */ /* 0x000fe400087fe4ff */
[----:B-----5:R-:W-:Y:S02]  /*1e00*/  ISETP.NE.AND P0, PT, R154, RZ, PT ;  /* 0x000000ff9a00720c */ /* 0x020fe40003f05270 */
[----:B------:R-:W-:-:S11]  /*1e10*/  LEA.HI.X R7, R12, R5, R13, 0x3, P1 ;  /* 0x000000050c077211 */ /* 0x000fd600008f1c0d */
[----:B------:R-:W-:Y:S05]  /*1e20*/  @!P0 BRA `(.L_x_29) ;  /* 0x0000004800608947 */ /* 0x000fea0003800000 */
[----:B------:R-:W0:Y:S01]  /*1e30*/  LDC.64 R156, c[0x0][0x5b0] ;  /* 0x00016c00ff9c7b82 */ /* 0x000e220000000a00 */
[----:B------:R-:W-:Y:S01]  /*1e40*/  ULDC.64 UR4, c[0x0][0x5b8] ;  /* 0x00016e0000047ab9 */ /* 0x000fe20000000a00 */
[----:B------:R-:W-:Y:S01]  /*1e50*/  ISETP.GE.AND P1, PT, R160, 0x1, PT ;  /* 0x00000001a000780c */ /* 0x000fe20003f26270 */
[----:B------:R-:W-:Y:S01]  /*1e60*/  IMAD R3, R14, UR4, RZ ;  /* 0x000000040e037c24 */ /* 0x000fe2000f8e02ff */
[----:B------:R-:W-:Y:S01]  /*1e70*/  BSSY B1, `(.L_x_30) ;  /* 0x000000e000017945 */ /* 0x000fe20003800000 */
[----:B------:R-:W-:Y:S01]  /*1e80*/  IMAD.WIDE.U32 R20, R22, UR4, R8 ;  /* 0x0000000416147c25 */ /* 0x000fe2000f8e0008 */
[----:B------:R-:W-:Y:S02]  /*1e90*/  ISETP.LT.OR P5, PT, R0, 0x1, !P1 ;  /* 0x000000010000780c */ /* 0x000fe40004fa1670 */
[----:B------:R-:W1:Y:S01]  /*1ea0*/  LDC.64 R158, c[0x0][0x5a8] ;  /* 0x00016a00ff9e7b82 */ /* 0x000e620000000a00 */
[----:B------:R-:W-:Y:S02]  /*1eb0*/  IMAD R3, R22, UR5, R3 ;  /* 0x0000000516037c24 */ /* 0x000fe4000f8e0203 */
[----:B------:R-:W-:-:S02]  /*1ec0*/  IMAD.MOV.U32 R14, RZ, RZ, R20 ;  /* 0x000000ffff0e7224 */ /* 0x000fc400078e0014 */
[----:B------:R-:W-:Y:S02]  /*1ed0*/  IMAD.IADD R15, R21, 0x1, R3 ;  /* 0x00000001150f7824 */ /* 0x000fe400078e0203 */
[-C--:B0-----:R-:W-:Y:S02]  /*1ee0*/  IMAD R10, R11, R156.reuse, RZ ;  /* 0x0000009c0b0a7224 */ /* 0x081fe400078e02ff */
[----:B------:R-:W-:-:S04]  /*1ef0*/  IMAD.WIDE.U32 R8, R161, R156, R14 ;  /* 0x0000009ca1087225 */ /* 0x000fc800078e000e */
[----:B------:R-:W-:Y:S01]  /*1f00*/  IMAD R13, R161, R157, R10 ;  /* 0x0000009da10d7224 */ /* 0x000fe200078e020a */
[----:B-1----:R-:W-:-:S04]  /*1f10*/  IADD3 R8, P0, R8, R158, RZ ;  /* 0x0000009e08087210 */ /* 0x002fc80007f1e0ff */
[----:B------:R-:W-:Y:S01]  /*1f20*/  IADD3.X R9, R159, R9, R13, P0, !PT ;  /* 0x000000099f097210 */ /* 0x000fe200007fe40d */
[----:B------:R-:W-:Y:S08]  /*1f30*/  @P5 BRA `(.L_x_31) ;  /* 0x0000000000045947 */ /* 0x000ff00003800000 */
[----:B--2---:R0:W5:Y:S02]  /*1f40*/  LDG.E.U8 R155, desc[UR36][R8.64] ;  /* 0x00000024089b7981 */ /* 0x004164000c1e1100 */
.L_x_31:
[----:B------:R-:W-:Y:S05]  /*1f50*/  BSYNC B1 ;  /* 0x0000000000017941 */ /* 0x000fea0003800000 */
.L_x_30:
[----:B-----5:R-:W-:Y:S01]  /*1f60*/  LOP3.LUT R3, R155, 0xffff, RZ, 0xc0, !PT ;  /* 0x0000ffff9b037812 */ /* 0x020fe200078ec0ff */
[----:B------:R-:W-:Y:S01]  /*1f70*/  IMAD.SHL.U32 R10, R156, 0x8, RZ ;  /* 0x000000089c0a7824 */ /* 0x000fe200078e00ff */
[----:B------:R-:W-:Y:S01]  /*1f80*/  ISETP.LT.OR P2, PT, R0, 0x2, !P1 ;  /* 0x000000020000780c */ /* 0x000fe20004f41670 */
[----:B------:R-:W-:Y:S01]  /*1f90*/  BSSY B1, `(.L_x_32) ;  /* 0x000000e000017945 */ /* 0x000fe20003800000 */
[----:B------:R-:W-:Y:S02]  /*1fa0*/  PRMT R3, R3, 0x8880, RZ ;  /* 0x0000888003037816 */ /* 0x000fe400000000ff */
[----:B------:R-:W-:Y:S02]  /*1fb0*/  SHF.L.U64.HI R11, R156, 0x3, R157 ;  /* 0x000000039c0b7819 */ /* 0x000fe4000001029d */
[----:B------:R-:W-:Y:S01]  /*1fc0*/  ISETP.GE.AND P0, PT, R160, 0x9, PT ;  /* 0x00000009a000780c */ /* 0x000fe20003f06270 */
[----:B------:R-:W-:Y:S02]  /*1fd0*/  IMAD R12, R3, R154, RZ ;  /* 0x0000009a030c7224 */ /* 0x000fe400078e02ff */
[----:B------:R-:W-:-:S04]  /*1fe0*/  IMAD.WIDE.U32 R10, R161, R156, R10 ;  /* 0x0000009ca10a7225 */ /* 0x000fc800078e000a */
[----:B------:R-:W-:Y:S01]  /*1ff0*/  @!P5 IMAD R3, R24, R153, R12 ;  /* 0x000000991803d224 */ /* 0x000fe200078e020c */
[----:B------:R-:W-:Y:S01]  /*2000*/  IADD3 R10, P3, P4, R20, R158, R10 ;  /* 0x0000009e140a7210 */ /* 0x000fe20007c7e00a */
[----:B------:R-:W-:-:S03]  /*2010*/  IMAD.IADD R13, R13, 0x1, R11 ;  /* 0x000000010d0d7824 */ /* 0x000fc600078e020b */
[----:B------:R1:W-:Y:S01]  /*2020*/  @!P5 STG.E.U8 desc[UR36][R4.64], R3 ;  /* 0x000000030400d986 */ /* 0x0003e2000c101124 */
[----:B------:R-:W-:Y:S08]  /*2030*/  @P2 BRA `(.L_x_33) ;  /* 0x00000000000c2947 */ /* 0x000ff00003800000 */
[----:B--2---:R-:W1:Y:S02]  /*2040*/  LDG.E.U8 R155, desc[UR36][R8.64+0x1] ;  /* 0x00000124089b7981 */ /* 0x004e64000c1e1100 */
[----:B-1----:R-:W-:-:S05]  /*2050*/  PRMT R3, R155, 0x8880, RZ ;  /* 0x000088809b037816 */ /* 0x002fca00000000ff */
[----:B------:R-:W-:-:S07]  /*2060*/  IMAD R12, R3, R154, RZ ;  /* 0x0000009a030c7224 */ /* 0x000fce00078e02ff */
.L_x_33:
[----:B------:R-:W-:Y:S05]  /*2070*/  BSYNC B1 ;  /* 0x0000000000017941 */ /* 0x000fea0003800000 */
.L_x_32:
[C---:B------:R-:W-:Y:S01]  /*2080*/  ISETP.LT.OR P5, PT, R0.reuse, 0x1, !P0 ;  /* 0x000000010000780c */ /* 0x040fe200047a1670 */
[----:B------:R-:W-:Y:S01]  /*2090*/  @!P2 IMAD R25, R25, R153, R12 ;  /* 0x000000991919a224 */ /* 0x000fe200078e020c */
[----:B------:R-:W-:Y:S01]  /*20a0*/  BSSY B1, `(.L_x_34) ;  /* 0x000000a000017945 */ /* 0x000fe20003800000 */
[----:B------:R-:W-:Y:S02]  /*20b0*/  IADD3.X R11, R15, R159, R13, P3, P4 ;  /* 0x0000009f0f0b7210 */ /* 0x000fe40001fe840d */
[C---:B------:R-:W-:Y:S01]  /*20c0*/  ISETP.LT.OR P3, PT, R0.reuse, 0x2, !P0 ;  /* 0x000000020000780c */ /* 0x040fe20004761670 */
[----:B------:R3:W-:Y:S01]  /*20d0*/  @!P2 STG.E.U8 desc[UR36][R4.64+0x1], R25 ;  /* 0x000001190400a986 */ /* 0x0007e2000c101124 */
[C---:B------:R-:W-:Y:S02]  /*20e0*/  ISETP.LT.OR P4, PT, R0.reuse, 0x9, !P1 ;  /* 0x000000090000780c */ /* 0x040fe40004f81670 */
[----:B------:R-:W-:-:S04]  /*20f0*/  ISETP.LT.OR P2, PT, R0, 0xa, !P1 ;  /* 0x0000000a0000780c */ /* 0x000fc80004f41670 */
[----:B------:R-:W-:Y:S09]  /*2100*/  @P5 BRA `(.L_x_35) ;  /* 0x00000000000c5947 */ /* 0x000ff20003800000 */
[----:B--2---:R-:W1:Y:S02]  /*2110*/  LDG.E.U8 R155, desc[UR36][R10.64] ;  /* 0x000000240a9b7981 */ /* 0x004e64000c1e1100 */
[----:B-1----:R-:W-:-:S05]  /*2120*/  PRMT R3, R155, 0x8880, RZ ;  /* 0x000088809b037816 */ /* 0x002fca00000000ff */
[----:B------:R-:W-:-:S07]  /*2130*/  IMAD R12, R3, R154, RZ ;  /* 0x0000009a030c7224 */ /* 0x000fce00078e02ff */
.L_x_35:
[----:B------:R-:W-:Y:S05]  /*2140*/  BSYNC B1 ;  /* 0x0000000000017941 */ /* 0x000fea0003800000 */
.L_x_34:
[----:B-1----:R-:W-:Y:S01]  /*2150*/  @!P5 IMAD R3, R26, R153, R12 ;  /* 0x000000991a03d224 */ /* 0x002fe200078e020c */
[----:B------:R-:W-:Y:S04]  /*2160*/  BSSY B1, `(.L_x_36) ;  /* 0x0000006000017945 */ /* 0x000fe80003800000 */
[----:B------:R1:W-:Y:S01]  /*2170*/  @!P5 STG.E.U8 desc[UR36][R6.64], R3 ;  /* 0x000000030600d986 */ /* 0x0003e2000c101124 */
[----:B------:R-:W-:Y:S05]  /*2180*/  @P3 BRA `(.L_x_37) ;  /* 0x00000000000c3947 */ /* 0x000fea0003800000 */
[----:B--2---:R-:W1:Y:S02]  /*2190*/  LDG.E.U8 R155, desc[UR36][R10.64+0x1] ;  /* 0x000001240a9b7981 */ /* 0x004e64000c1e1100 */
[----:B-1----:R-:W-:-:S05]  /*21a0*/  PRMT R3, R155, 0x8880, RZ ;  /* 0x000088809b037816 */ /* 0x002fca00000000ff */
[----:B------:R-:W-:-:S07]  /*21b0*/  IMAD R12, R3, R154, RZ ;  /* 0x0000009a030c7224 */ /* 0x000fce00078e02ff */
.L_x_37:
[----:B------:R-:W-:Y:S05]  /*21c0*/  BSYNC B1 ;  /* 0x0000000000017941 */ /* 0x000fea0003800000 */
.L_x_36:
[----:B------:R-:W-:Y:S01]  /*21d0*/  @!P3 IMAD R27, R27, R153, R12 ;  /* 0x000000991b1bb224 */ /* 0x000fe200078e020c */
[----:B------:R-:W-:Y:S04]  /*21e0*/  BSSY B1, `(.L_x_38) ;  /* 0x0000006000017945 */ /* 0x000fe80003800000 */
[----:B------:R4:W-:Y:S01]  /*21f0*/  @!P3 STG.E.U8 desc[UR36][R6.64+0x1], R27 ;  /* 0x0000011b0600b986 */ /* 0x0009e2000c101124 */
[----:B------:R-:W-:Y:S05]  /*2200*/  @P4 BRA `(.L_x_39) ;  /* 0x00000000000c4947 */ /* 0x000fea0003800000 */
[----:B--2---:R-:W1:Y:S02]  /*2210*/  LDG.E.U8 R155, desc[UR36][R8.64+0x8] ;  /* 0x00000824089b7981 */ /* 0x004e64000c1e1100 */
[----:B-1----:R-:W-:-:S05]  /*2220*/  PRMT R3, R155, 0x8880, RZ ;  /* 0x000088809b037816 */ /* 0x002fca00000000ff */
[----:B------:R-:W-:-:S07]  /*2230*/  IMAD R12, R3, R154, RZ ;  /* 0x0000009a030c7224 */ /* 0x000fce00078e02ff */
.L_x_39:
[----:B------:R-:W-:Y:S05]  /*2240*/  BSYNC B1 ;  /* 0x0000000000017941 */ /* 0x000fea0003800000 */
.L_x_38:
[----:B-1----:R-:W-:Y:S01]  /*2250*/  @!P4 IMAD R3, R28, R153, R12 ;  /* 0x000000991c03c224 */ /* 0x002fe200078e020c */
[----:B------:R-:W-:Y:S04]  /*2260*/  BSSY B1, `(.L_x_40) ;  /* 0x0000006000017945 */ /* 0x000fe80003800000 */
[----:B------:R1:W-:Y:S01]  /*2270*/  @!P4 STG.E.U8 desc[UR36][R4.64+0x8], R3 ;  /* 0x000008030400c986 */ /* 0x0003e2000c101124 */
[----:B------:R-:W-:Y:S05]  /*2280*/  @P2 BRA `(.L_x_41) ;  /* 0x00000000000c2947 */ /* 0x000fea0003800000 */
[----:B--2---:R-:W1:Y:S02]  /*2290*/  LDG.E.U8 R155, desc[UR36][R8.64+0x9] ;  /* 0x00000924089b7981 */ /* 0x004e64000c1e1100 */
[----:B-1----:R-:W-:-:S05]  /*22a0*/  PRMT R3, R155, 0x8880, RZ ;  /* 0x000088809b037816 */ /* 0x002fca00000000ff */
[----:B------:R-:W-:-:S07]  /*22b0*/  IMAD R12, R3, R154, RZ ;  /* 0x0000009a030c7224 */ /* 0x000fce00078e02ff */
.L_x_41:
[----:B------:R-:W-:Y:S05]  /*22c0*/  BSYNC B1 ;  /* 0x0000000000017941 */ /* 0x000fea0003800000 */
.L_x_40:
[C---:B------:R-:W-:Y:S01]  /*22d0*/  ISETP.LT.OR P4, PT, R0.reuse, 0x9, !P0 ;  /* 0x000000090000780c */ /* 0x040fe20004781670 */
[----:B------:R-:W-:Y:S01]  /*22e0*/  @!P2 IMAD R29, R29, R153, R12 ;  /* 0x000000991d1da224 */ /* 0x000fe200078e020c */
[----:B------:R-:W-:Y:S01]  /*22f0*/  BSSY B1, `(.L_x_42) ;  /* 0x0000009000017945 */ /* 0x000fe20003800000 */
[C---:B------:R-:W-:Y:S02]  /*2300*/  ISETP.LT.OR P3, PT, R0.reuse, 0xa, !P0 ;  /* 0x0000000a0000780c */ /* 0x040fe40004761670 */
[C---:B------:R-:W-:Y:S01]  /*2310*/  ISETP.LT.OR P5, PT, R0.reuse, 0x11, !P1 ;  /* 0x000000110000780c */ /* 0x040fe20004fa1670 */
[----:B------:R0:W-:Y:S01]  /*2320*/  @!P2 STG.E.U8 desc[UR36][R4.64+0x9], R29 ;  /* 0x0000091d0400a986 */ /* 0x0001e2000c101124 */
[----:B------:R-:W-:-:S06]  /*2330*/  ISETP.LT.OR P2, PT, R0, 0x12, !P1 ;  /* 0x000000120000780c */ /* 0x000fcc0004f41670 */
[----:B------:R-:W-:Y:S07]  /*2340*/  @P4 BRA `(.L_x_43) ;  /* 0x00000000000c4947 */ /* 0x000fee0003800000 */
[----:B--2---:R-:W1:Y:S02]  /*2350*/  LDG.E.U8 R155, desc[UR36][R10.64+0x8] ;  /* 0x000008240a9b7981 */ /* 0x004e64000c1e1100 */
[----:B-1----:R-:W-:-:S05]  /*2360*/  PRMT R3, R155, 0x8880, RZ ;  /* 0x000088809b037816 */ /* 0x002fca00000000ff */
[----:B------:R-:W-:-:S07]  /*2370*/  IMAD R12, R3, R154, RZ ;  /* 0x0000009a030c7224 */ /* 0x000fce00078e02ff */
.L_x_43:
[----:B------:R-:W-:Y:S05]  /*2380*/  BSYNC B1 ;  /* 0x0000000000017941 */ /* 0x000fea0003800000 */
.L_x_42:
[----:B-1----:R-:W-:Y:S01]  /*2390*/  @!P4 IMAD R3, R30, R153, R12 ;  /* 0x000000991e03c224 */ /* 0x002fe200078e020c */
[----:B------:R-:W-:Y:S04]  /*23a0*/  BSSY B1, `(.L_x_44) ;  /* 0x0000006000017945 */ /* 0x000fe80003800000 */
[----:B------:R1:W-:Y:S01]  /*23b0*/  @!P4 STG.E.U8 desc[UR36][R6.64+0x8], R3 ;  /* 0x000008030600c986 */ /* 0x0003e2000c101124 */
[----:B------:R-:W-:Y:S05]  /*23c0*/  @P3 BRA `(.L_x_45) ;  /* 0x00000000000c3947 */ /* 0x000fea0003800000 */
[----:B--2---:R-:W1:Y:S02]  /*23d0*/  LDG.E.U8 R155, desc[UR36][R10.64+0x9] ;  /* 0x000009240a9b7981 */ /* 0x004e64000c1e1100 */
[----:B-1----:R-:W-:-:S05]  /*23e0*/  PRMT R3, R155, 0x8880, RZ ;  /* 0x000088809b037816 */ /* 0x002fca00000000ff */
[----:B------:R-:W-:-:S07]  /*23f0*/  IMAD R12, R3, R154, RZ ;  /* 0x0000009a030c7224 */ /* 0x000fce00078e02ff */
.L_x_45:
[----:B------:R-:W-:Y:S05]  /*2400*/  BSYNC B1 ;  /* 0x0000000000017941 */ /* 0x000fea0003800000 */
.L_x_44:
[----:B------:R-:W-:Y:S01]  /*2410*/  @!P3 IMAD R31, R31, R153, R12 ;  /* 0x000000991f1fb224 */ /* 0x000fe200078e020c */
[----:B------:R-:W-:Y:S04]  /*2420*/  BSSY B1, `(.L_x_46) ;  /* 0x0000006000017945 */ /* 0x000fe80003800000 */
[----:B------:R0:W-:Y:S01]  /*2430*/  @!P3 STG.E.U8 desc[UR36][R6.64+0x9], R31 ;  /* 0x0000091f0600b986 */ /* 0x0001e2000c101124 */
[----:B------:R-:W-:Y:S05]  /*2440*/  @P5 BRA `(.L_x_47) ;  /* 0x00000000000c5947 */ /* 0x000fea0003800000 */
[----:B--2---:R-:W1:Y:S02]  /*2450*/  LDG.E.U8 R155, desc[UR36][R8.64+0x10] ;  /* 0x00001024089b7981 */ /* 0x004e64000c1e1100 */
[----:B-1----:R-:W-:-:S05]  /*2460*/  PRMT R3, R155, 0x8880, RZ ;  /* 0x000088809b037816 */ /* 0x002fca00000000ff */
[----:B------:R-:W-:-:S07]  /*2470*/  IMAD R12, R3, R154, RZ ;  /* 0x0000009a030c7224 */ /* 0x000fce00078e02ff */
.L_x_47:
[----:B------:R-:W-:Y:S05]  /*2480*/  BSYNC B1 ;  /* 0x0000000000017941 */ /* 0x000fea0003800000 */
.L_x_46:
[----:B-1----:R-:W-:Y:S01]  /*2490*/  @!P5 IMAD R3, R32, R153, R12 ;  /* 0x000000992003d224 */ /* 0x002fe200078e020c */
[----:B------:R-:W-:Y:S04]  /*24a0*/  BSSY B1, `(.L_x_48) ;  /* 0x0000006000017945 */ /* 0x000fe80003800000 */
[----:B------:R1:W-:Y:S01]  /*24b0*/  @!P5 STG.E.U8 desc[UR36][R4.64+0x10], R3 ;  /* 0x000010030400d986 */ /* 0x0003e2000c101124 */
[----:B------:R-:W-:Y:S05]  /*24c0*/  @P2 BRA `(.L_x_49) ;  /* 0x00000000000c2947 */ /* 0x000fea0003800000 */
[----:B--2---:R-:W1:Y:S02]  /*24d0*/  LDG.E.U8 R155, desc[UR36][R8.64+0x11] ;  /* 0x00001124089b7981 */ /* 0x004e64000c1e1100 */
[----:B-1----:R-:W-:-:S05]  /*24e0*/  PRMT R3, R155, 0x8880, RZ ;  /* 0x000088809b037816 */ /* 0x002fca00000000ff */
[----:B------:R-:W-:-:S07]  /*24f0*/  IMAD R12, R3, R154, RZ ;  /* 0x0000009a030c7224 */ /* 0x000fce00078e02ff */
.L_x_49:
[----:B------:R-:W-:Y:S05]  /*2500*/  BSYNC B1 ;  /* 0x0000000000017941 */ /* 0x000fea0003800000 */
.L_x_48:
        /* <DEDUP_REMOVED lines=11> */
.L_x_51:
[----:B------:R-:W-:Y:S05]  /*25c0*/  BSYNC B1 ;  /* 0x0000000000017941 */ /* 0x000fea0003800000 */
.L_x_50:
[----:B-1----:R-:W-:Y:S01]  /*25d0*/  @!P4 IMAD R3, R34, R153, R12 ;  /* 0x000000992203c224 */ /* 0x002fe200078e020c */
[----:B------:R-:W-:Y:S04]  /*25e0*/  BSSY B1, `(.L_x_52) ;  /* 0x0000006000017945 */ /* 0x000fe80003800000 */
[----:B------:R1:W-:Y:S01]  /*25f0*/  @!P4 STG.E.U8 desc[UR36][R6.64+0x10], R3 ;  /* 0x000010030600c986 */ /* 0x0003e2000c101124 */
[----:B------:R-:W-:Y:S05]  /*2600*/  @P3 BRA `(.L_x_53) ;  /* 0x00000000000c3947 */ /* 0x000fea0003800000 */
[----:B--2---:R-:W1:Y:S02]  /*2610*/  LDG.E.U8 R155, desc[UR36][R10.64+0x11] ;  /* 0x000011240a9b7981 */ /* 0x004e64000c1e1100 */
[----:B-1----:R-:W-:-:S05]  /*2620*/  PRMT R3, R155, 0x8880, RZ ;  /* 0x000088809b037816 */ /* 0x002fca00000000ff */
[----:B------:R-:W-:-:S07]  /*2630*/  IMAD R12, R3, R154, RZ ;  /* 0x0000009a030c7224 */ /* 0x000fce00078e02ff */
.L_x_53:
[----:B------:R-:W-:Y:S05]  /*2640*/  BSYNC B1 ;  /* 0x0000000000017941 */ /* 0x000fea0003800000 */
.L_x_52:
[----:B------:R-:W-:Y:S01]  /*2650*/  @!P3 IMAD R35, R35, R153, R12 ;  /* 0x000000992323b224 */ /* 0x000fe200078e020c */
[----:B------:R-:W-:Y:S04]  /*2660*/  BSSY B1, `(.L_x_54) ;  /* 0x0000006000017945 */ /* 0x000fe80003800000 */
[----:B------:R0:W-:Y:S01]  /*2670*/  @!P3 STG.E.U8 desc[UR36][R6.64+0x11], R35 ;  /* 0x000011230600b986 */ /* 0x0001e2000c101124 */
[----:B------:R-:W-:Y:S05]  /*2680*/  @P5 BRA `(.L_x_55) ;  /* 0x00000000000c5947 */ /* 0x000fea0003800000 */
[----:B--2---:R-:W1:Y:S02]  /*2690*/  LDG.E.U8 R155, desc[UR36][R8.64+0x18] ;  /* 0x00001824089b7981 */ /* 0x004e64000c1e1100 */
[----:B-1----:R-:W-:-:S05]  /*26a0*/  PRMT R3, R155, 0x8880, RZ ;  /* 0x000088809b037816 */ /* 0x002fca00000000ff */
[----:B------:R-:W-:-:S07]  /*26b0*/  IMAD R12, R3, R154, RZ ;  /* 0x0000009a030c7224 */ /* 0x000fce00078e02ff */
.L_x_55:
[----:B------:R-:W-:Y:S05]  /*26c0*/  BSYNC B1 ;  /* 0x0000000000017941 */ /* 0x000fea0003800000 */
.L_x_54:
[----:B-1----:R-:W-:Y:S01]  /*26d0*/  @!P5 IMAD R3, R36, R153, R12 ;  /* 0x000000992403d224 */ /* 0x002fe200078e020c */
[----:B------:R-:W-:Y:S04]  /*26e0*/  BSSY B1, `(.L_x_56) ;  /* 0x0000006000017945 */ /* 0x000fe80003800000 */
[----:B------:R1:W-:Y:S01]  /*26f0*/  @!P5 STG.E.U8 desc[UR36][R4.64+0x18], R3 ;  /* 0x000018030400d986 */ /* 0x0003e2000c101124 */
[----:B------:R-:W-:Y:S05]  /*2700*/  @P2 BRA `(.L_x_57) ;  /* 0x00000000000c2947 */ /* 0x000fea0003800000 */
[----:B--2---:R-:W1:Y:S02]  /*2710*/  LDG.E.U8 R155, desc[UR36][R8.64+0x19] ;  /* 0x00001924089b7981 */ /* 0x004e64000c1e1100 */
[----:B-1----:R-:W-:-:S05]  /*2720*/  PRMT R3, R155, 0x8880, RZ ;  /* 0x000088809b037816 */ /* 0x002fca00000000ff */
[----:B------:R-:W-:-:S07]  /*2730*/  IMAD R12, R3, R154, RZ ;  /* 0x0000009a030c7224 */ /* 0x000fce00078e02ff */
.L_x_57:
[----:B------:R-:W-:Y:S05]  /*2740*/  BSYNC B1 ;  /* 0x0000000000017941 */ /* 0x000fea0003800000 */
.L_x_56:
        /* <DEDUP_REMOVED lines=11> */
.L_x_59:
[----:B------:R-:W-:Y:S05]  /*2800*/  BSYNC B1 ;  /* 0x0000000000017941 */ /* 0x000fea0003800000 */
.L_x_58:
[----:B-1----:R-:W-:Y:S01]  /*2810*/  @!P4 IMAD R3, R38, R153, R12 ;  /* 0x000000992603c224 */ /* 0x002fe200078e020c */
[----:B------:R-:W-:Y:S04]  /*2820*/  BSSY B1, `(.L_x_60) ;  /* 0x0000006000017945 */ /* 0x000fe80003800000 */
[----:B------:R1:W-:Y:S01]  /*2830*/  @!P4 STG.E.U8 desc[UR36][R6.64+0x18], R3 ;  /* 0x000018030600c986 */ /* 0x0003e2000c101124 */
[----:B------:R-:W-:Y:S05]  /*2840*/  @P3 BRA `(.L_x_61) ;  /* 0x00000000000c3947 */ /* 0x000fea0003800000 */
[----:B--2---:R-:W1:Y:S02]  /*2850*/  LDG.E.U8 R155, desc[UR36][R10.64+0x19] ;  /* 0x000019240a9b7981 */ /* 0x004e64000c1e1100 */
[----:B-1----:R-:W-:-:S05]  /*2860*/  PRMT R3, R155, 0x8880, RZ ;  /* 0x000088809b037816 */ /* 0x002fca00000000ff */
[----:B------:R-:W-:-:S07]  /*2870*/  IMAD R12, R3, R154, RZ ;  /* 0x0000009a030c7224 */ /* 0x000fce00078e02ff */
.L_x_61:
[----:B------:R-:W-:Y:S05]  /*2880*/  BSYNC B1 ;  /* 0x0000000000017941 */ /* 0x000fea0003800000 */
.L_x_60:
[----:B------:R-:W-:Y:S01]  /*2890*/  @!P3 IMAD R39, R39, R153, R12 ;  /* 0x000000992727b224 */ /* 0x000fe200078e020c */
[----:B------:R-:W-:Y:S04]  /*28a0*/  BSSY B1, `(.L_x_62) ;  /* 0x0000006000017945 */ /* 0x000fe80003800000 */
[----:B------:R0:W-:Y:S01]  /*28b0*/  @!P3 STG.E.U8 desc[UR36][R6.64+0x19], R39 ;  /* 0x000019270600b986 */ /* 0x0001e2000c101124 */
[----:B------:R-:W-:Y:S05]  /*28c0*/  @P5 BRA `(.L_x_63) ;  /* 0x00000000000c5947 */ /* 0x000fea0003800000 */
[----:B--2---:R-:W1:Y:S02]  /*28d0*/  LDG.E.U8 R155, desc[UR36][R8.64+0x20] ;  /* 0x00002024089b7981 */ /* 0x004e64000c1e1100 */
[----:B-1----:R-:W-:-:S05]  /*28e0*/  PRMT R3, R155, 0x8880, RZ ;  /* 0x000088809b037816 */ /* 0x002fca00000000ff */
[----:B------:R-:W-:-:S07]  /*28f0*/  IMAD R12, R3, R154, RZ ;  /* 0x0000009a030c7224 */ /* 0x000fce00078e02ff */
.L_x_63:
[----:B------:R-:W-:Y:S05]  /*2900*/  BSYNC B1 ;  /* 0x0000000000017941 */ /* 0x000fea0003800000 */
.L_x_62:
[----:B-1----:R-:W-:Y:S01]  /*2910*/  @!P5 IMAD R3, R40, R153, R12 ;  /* 0x000000992803d224 */ /* 0x002fe200078e020c */
[----:B------:R-:W-:Y:S04]  /*2920*/  BSSY B1, `(.L_x_64) ;  /* 0x0000006000017945 */ /* 0x000fe80003800000 */
[----:B------:R1:W-:Y:S01]  /*2930*/  @!P5 STG.E.U8 desc[UR36][R4.64+0x20], R3 ;  /* 0x000020030400d986 */ /* 0x0003e2000c101124 */
[----:B------:R-:W-:Y:S05]  /*2940*/  @P2 BRA `(.L_x_65) ;  /* 0x00000000000c2947 */ /* 0x000fea0003800000 */
[----:B--2---:R-:W1:Y:S02]  /*2950*/  LDG.E.U8 R155, desc[UR36][R8.64+0x21] ;  /* 0x00002124089b7981 */ /* 0x004e64000c1e1100 */
[----:B-1----:R-:W-:-:S05]  /*2960*/  PRMT R3, R155, 0x8880, RZ ;  /* 0x000088809b037816 */ /* 0x002fca00000000ff */
[----:B------:R-:W-:-:S07]  /*2970*/  IMAD R12, R3, R154, RZ ;  /* 0x0000009a030c7224 */ /* 0x000fce00078e02ff */
.L_x_65:
[----:B------:R-:W-:Y:S05]  /*2980*/  BSYNC B1 ;  /* 0x0000000000017941 */ /* 0x000fea0003800000 */
.L_x_64:
        /* <DEDUP_REMOVED lines=11> */
.L_x_67:
[----:B------:R-:W-:Y:S05]  /*2a40*/  BSYNC B1 ;  /* 0x0000000000017941 */ /* 0x000fea0003800000 */
.L_x_66:
[----:B-1----:R-:W-:Y:S01]  /*2a50*/  @!P4 IMAD R3, R42, R153, R12 ;  /* 0x000000992a03c224 */ /* 0x002fe200078e020c */
[----:B------:R-:W-:Y:S04]  /*2a60*/  BSSY B1, `(.L_x_68) ;  /* 0x0000006000017945 */ /* 0x000fe80003800000 */
[----:B------:R1:W-:Y:S01]  /*2a70*/  @!P4 STG.E.U8 desc[UR36][R6.64+0x20], R3 ;  /* 0x000020030600c986 */ /* 0x0003e2000c101124 */
[----:B------:R-:W-:Y:S05]  /*2a80*/  @P3 BRA `(.L_x_69) ;  /* 0x00000000000c3947 */ /* 0x000fea0003800000 */
[----:B--2---:R-:W1:Y:S02]  /*2a90*/  LDG.E.U8 R155, desc[UR36][R10.64+0x21] ;  /* 0x000021240a9b7981 */ /* 0x004e64000c1e1100 */
[----:B-1----:R-:W-:-:S05]  /*2aa0*/  PRMT R3, R155, 0x8880, RZ ;  /* 0x000088809b037816 */ /* 0x002fca00000000ff */
[----:B------:R-:W-:-:S07]  /*2ab0*/  IMAD R12, R3, R154, RZ ;  /* 0x0000009a030c7224 */ /* 0x000fce00078e02ff */
.L_x_69:
[----:B------:R-:W-:Y:S05]  /*2ac0*/  BSYNC B1 ;  /* 0x0000000000017941 */ /* 0x000fea0003800000 */
.L_x_68:
[----:B------:R-:W-:Y:S01]  /*2ad0*/  @!P3 IMAD R43, R43, R153, R12 ;  /* 0x000000992b2bb224 */ /* 0x000fe200078e020c */
[----:B------:R-:W-:Y:S04]  /*2ae0*/  BSSY B1, `(.L_x_70) ;  /* 0x0000006000017945 */ /* 0x000fe80003800000 */
[----:B------:R0:W-:Y:S01]  /*2af0*/  @!P3 STG.E.U8 desc[UR36][R6.64+0x21], R43 ;  /* 0x0000212b0600b986 */ /* 0x0001e2000c101124 */
[----:B------:R-:W-:Y:S05]  /*2b00*/  @P5 BRA `(.L_x_71) ;  /* 0x00000000000c5947 */ /* 0x000fea0003800000 */
[----:B--2---:R-:W1:Y:S02]  /*2b10*/  LDG.E.U8 R155, desc[UR36][R8.64+0x28] ;  /* 0x00002824089b7981 */ /* 0x004e64000c1e1100 */
[----:B-1----:R-:W-:-:S05]  /*2b20*/  PRMT R3, R155, 0x8880, RZ ;  /* 0x000088809b037816 */ /* 0x002fca00000000ff */
[----:B------:R-:W-:-:S07]  /*2b30*/  IMAD R12, R3, R154, RZ ;  /* 0x0000009a030c7224 */ /* 0x000fce00078e02ff */
.L_x_71:
[----:B------:R-:W-:Y:S05]  /*2b40*/  BSYNC B1 ;  /* 0x0000000000017941 */ /* 0x000fea0003800000 */
.L_x_70:
[----:B-1----:R-:W-:Y:S01]  /*2b50*/  @!P5 IMAD R3, R44, R153, R12 ;  /* 0x000000992c03d224 */ /* 0x002fe200078e020c */
[----:B------:R-:W-:Y:S04]  /*2b60*/  BSSY B1, `(.L_x_72) ;  /* 0x0000006000017945 */ /* 0x000fe80003800000 */
[----:B------:R1:W-:Y:S01]  /*2b70*/  @!P5 STG.E.U8 desc[UR36][R4.64+0x28], R3 ;  /* 0x000028030400d986 */ /* 0x0003e2000c101124 */
[----:B------:R-:W-:Y:S05]  /*2b80*/  @P2 BRA `(.L_x_73) ;  /* 0x00000000000c2947 */ /* 0x000fea0003800000 */
[----:B--2---:R-:W1:Y:S02]  /*2b90*/  LDG.E.U8 R155, desc[UR36][R8.64+0x29] ;  /* 0x00002924089b7981 */ /* 0x004e64000c1e1100 */
[----:B-1----:R-:W-:-:S05]  /*2ba0*/  PRMT R3, R155, 0x8880, RZ ;  /* 0x000088809b037816 */ /* 0x002fca00000000ff */
[----:B------:R-:W-:-:S07]  /*2bb0*/  IMAD R12, R3, R154, RZ ;  /* 0x0000009a030c7224 */ /* 0x000fce00078e02ff */
.L_x_73:
[----:B------:R-:W-:Y:S05]  /*2bc0*/  BSYNC B1 ;  /* 0x0000000000017941 */ /* 0x000fea0003800000 */
.L_x_72:
        /* <DEDUP_REMOVED lines=11> */
.L_x_75:
[----:B------:R-:W-:Y:S05]  /*2c80*/  BSYNC B1 ;  /* 0x0000000000017941 */ /* 0x000fea0003800000 */
.L_x_74:
[----:B-1----:R-:W-:Y:S01]  /*2c90*/  @!P4 IMAD R3, R46, R153, R12 ;  /* 0x000000992e03c224 */ /* 0x002fe200078e020c */
[----:B------:R-:W-:Y:S04]  /*2ca0*/  BSSY B1, `(.L_x_76) ;  /* 0x0000006000017945 */ /* 0x000fe80003800000 */
[----:B------:R1:W-:Y:S01]  /*2cb0*/  @!P4 STG.E.U8 desc[UR36][R6.64+0x28], R3 ;  /* 0x000028030600c986 */ /* 0x0003e2000c101124 */
[----:B------:R-:W-:Y:S05]  /*2cc0*/  @P3 BRA `(.L_x_77) ;  /* 0x00000000000c3947 */ /* 0x000fea0003800000 */
[----:B--2---:R-:W1:Y:S02]  /*2cd0*/  LDG.E.U8 R155, desc[UR36][R10.64+0x29] ;  /* 0x000029240a9b7981 */ /* 0x004e64000c1e1100 */
[----:B-1----:R-:W-:-:S05]  /*2ce0*/  PRMT R3, R155, 0x8880, RZ ;  /* 0x000088809b037816 */ /* 0x002fca00000000ff */
[----:B------:R-:W-:-:S07]  /*2cf0*/  IMAD R12, R3, R154, RZ ;  /* 0x0000009a030c7224 */ /* 0x000fce00078e02ff */
.L_x_77:
[----:B------:R-:W-:Y:S05]  /*2d00*/  BSYNC B1 ;  /* 0x0000000000017941 */ /* 0x000fea0003800000 */
.L_x_76:
[----:B------:R-:W-:Y:S01]  /*2d10*/  @!P3 IMAD R47, R47, R153, R12 ;  /* 0x000000992f2fb224 */ /* 0x000fe200078e020c */
[----:B------:R-:W-:Y:S04]  /*2d20*/  BSSY B1, `(.L_x_78) ;  /* 0x0000006000017945 */ /* 0x000fe80003800000 */
[----:B------:R0:W-:Y:S01]  /*2d30*/  @!P3 STG.E.U8 desc[UR36][R6.64+0x29], R47 ;  /* 0x0000292f0600b986 */ /* 0x0001e2000c101124 */
[----:B------:R-:W-:Y:S05]  /*2d40*/  @P5 BRA `(.L_x_79) ;  /* 0x00000000000c5947 */ /* 0x000fea0003800000 */
[----:B--2---:R-:W1:Y:S02]  /*2d50*/  LDG.E.U8 R155, desc[UR36][R8.64+0x30] ;  /* 0x00003024089b7981 */ /* 0x004e64000c1e1100 */
[----:B-1----:R-:W-:-:S05]  /*2d60*/  PRMT R3, R155, 0x8880, RZ ;  /* 0x000088809b037816 */ /* 0x002fca00000000ff */
[----:B------:R-:W-:-:S07]  /*2d70*/  IMAD R12, R3, R154, RZ ;  /* 0x0000009a030c7224 */ /* 0x000fce00078e02ff */
.L_x_79:
[----:B------:R-:W-:Y:S05]  /*2d80*/  BSYNC B1 ;  /* 0x0000000000017941 */ /* 0x000fea0003800000 */
.L_x_78:
[----:B-1----:R-:W-:Y:S01]  /*2d90*/  @!P5 IMAD R3, R48, R153, R12 ;  /* 0x000000993003d224 */ /* 0x002fe200078e020c */
[----:B------:R-:W-:Y:S04]  /*2da0*/  BSSY B1, `(.L_x_80) ;  /* 0x0000006000017945 */ /* 0x000fe80003800000 */
[----:B------:R1:W-:Y:S01]  /*2db0*/  @!P5 STG.E.U8 desc[UR36][R4.64+0x30], R3 ;  /* 0x000030030400d986 */ /* 0x0003e2000c101124 */
[----:B------:R-:W-:Y:S05]  /*2dc0*/  @P2 BRA `(.L_x_81) ;  /* 0x00000000000c2947 */ /* 0x000fea0003800000 */
[----:B--2---:R-:W1:Y:S02]  /*2dd0*/  LDG.E.U8 R155, desc[UR36][R8.64+0x31] ;  /* 0x00003124089b7981 */ /* 0x004e64000c1e1100 */
[----:B-1----:R-:W-:-:S05]  /*2de0*/  PRMT R3, R155, 0x8880, RZ ;  /* 0x000088809b037816 */ /* 0x002fca00000000ff */
[----:B------:R-:W-:-:S07]  /*2df0*/  IMAD R12, R3, R154, RZ ;  /* 0x0000009a030c7224 */ /* 0x000fce00078e02ff */
.L_x_81:
[----:B------:R-:W-:Y:S05]  /*2e00*/  BSYNC B1 ;  /* 0x0000000000017941 */ /* 0x000fea0003800000 */
.L_x_80:
        /* <DEDUP_REMOVED lines=11> */
.L_x_83:
[----:B------:R-:W-:Y:S05]  /*2ec0*/  BSYNC B1 ;  /* 0x0000000000017941 */ /* 0x000fea0003800000 */
.L_x_82:
[----:B-1----:R-:W-:Y:S01]  /*2ed0*/  @!P4 IMAD R3, R50, R153, R12 ;  /* 0x000000993203c224 */ /* 0x002fe200078e020c */
[----:B------:R-:W-:Y:S04]  /*2ee0*/  BSSY B1, `(.L_x_84) ;  /* 0x0000006000017945 */ /* 0x000fe80003800000 */
[----:B------:R1:W-:Y:S01]  /*2ef0*/  @!P4 STG.E.U8 desc[UR36][R6.64+0x30], R3 ;  /* 0x000030030600c986 */ /* 0x0003e2000c101124 */
[----:B------:R-:W-:Y:S05]  /*2f00*/  @P3 BRA `(.L_x_85) ;  /* 0x00000000000c3947 */ /* 0x000fea0003800000 */
[----:B--2---:R-:W1:Y:S02]  /*2f10*/  LDG.E.U8 R155, desc[UR36][R10.64+0x31] ;  /* 0x000031240a9b7981 */ /* 0x004e64000c1e1100 */
[----:B-1----:R-:W-:-:S05]  /*2f20*/  PRMT R3, R155, 0x8880, RZ ;  /* 0x000088809b037816 */ /* 0x002fca00000000ff */
[----:B------:R-:W-:-:S07]  /*2f30*/  IMAD R12, R3, R154, RZ ;  /* 0x0000009a030c7224 */ /* 0x000fce00078e02ff */
.L_x_85:
[----:B------:R-:W-:Y:S05]  /*2f40*/  BSYNC B1 ;  /* 0x0000000000017941 */ /* 0x000fea0003800000 */
.L_x_84:
[----:B------:R-:W-:Y:S01]  /*2f50*/  @!P3 IMAD R51, R51, R153, R12 ;  /* 0x000000993333b224 */ /* 0x000fe200078e020c */
[----:B------:R-:W-:Y:S04]  /*2f60*/  BSSY B1, `(.L_x_86) ;  /* 0x0000006000017945 */ /* 0x000fe80003800000 */
[----:B------:R0:W-:Y:S01]  /*2f70*/  @!P3 STG.E.U8 desc[UR36][R6.64+0x31], R51 ;  /* 0x000031330600b986 */ /* 0x0001e2000c101124 */
[----:B------:R-:W-:Y:S05]  /*2f80*/  @P5 BRA `(.L_x_87) ;  /* 0x00000000000c5947 */ /* 0x000fea0003800000 */
[----:B--2---:R-:W1:Y:S02]  /*2f90*/  LDG.E.U8 R155, desc[UR36][R8.64+0x38] ;  /* 0x00003824089b7981 */ /* 0x004e64000c1e1100 */
[----:B-1----:R-:W-:-:S05]  /*2fa0*/  PRMT R3, R155, 0x8880, RZ ;  /* 0x000088809b037816 */ /* 0x002fca00000000ff */
[----:B------:R-:W-:-:S07]  /*2fb0*/  IMAD R12, R3, R154, RZ ;  /* 0x0000009a030c7224 */ /* 0x000fce00078e02ff */
.L_x_87:
[----:B------:R-:W-:Y:S05]  /*2fc0*/  BSYNC B1 ;  /* 0x0000000000017941 */ /* 0x000fea0003800000 */
.L_x_86:
[----:B-1----:R-:W-:Y:S01]  /*2fd0*/  @!P5 IMAD R3, R52, R153, R12 ;  /* 0x000000993403d224 */ /* 0x002fe200078e020c */
[----:B------:R-:W-:Y:S04]  /*2fe0*/  BSSY B1, `(.L_x_88) ;  /* 0x0000006000017945 */ /* 0x000fe80003800000 */
[----:B------:R1:W-:Y:S01]  /*2ff0*/  @!P5 STG.E.U8 desc[UR36][R4.64+0x38], R3 ;  /* 0x000038030400d986 */ /* 0x0003e2000c101124 */
[----:B------:R-:W-:Y:S05]  /*3000*/  @P2 BRA `(.L_x_89) ;  /* 0x00000000000c2947 */ /* 0x000fea0003800000 */
[----:B--2---:R-:W1:Y:S02]  /*3010*/  LDG.E.U8 R155, desc[UR36][R8.64+0x39] ;  /* 0x00003924089b7981 */ /* 0x004e64000c1e1100 */
[----:B-1----:R-:W-:-:S05]  /*3020*/  PRMT R3, R155, 0x8880, RZ ;  /* 0x000088809b037816 */ /* 0x002fca00000000ff */
[----:B------:R-:W-:-:S07]  /*3030*/  IMAD R12, R3, R154, RZ ;  /* 0x0000009a030c7224 */ /* 0x000fce00078e02ff */
.L_x_89:
[----:B------:R-:W-:Y:S05]  /*3040*/  BSYNC B1 ;  /* 0x0000000000017941 */ /* 0x000fea0003800000 */
.L_x_88:
        /* <DEDUP_REMOVED lines=11> */
.L_x_91:
[----:B------:R-:W-:Y:S05]  /*3100*/  BSYNC B1 ;  /* 0x0000000000017941 */ /* 0x000fea0003800000 */
.L_x_90:
[----:B-1----:R-:W-:Y:S01]  /*3110*/  @!P4 IMAD R3, R54, R153, R12 ;  /* 0x000000993603c224 */ /* 0x002fe200078e020c */
[----:B------:R-:W-:Y:S04]  /*3120*/  BSSY B1, `(.L_x_92) ;  /* 0x0000006000017945 */ /* 0x000fe80003800000 */
[----:B------:R1:W-:Y:S01]  /*3130*/  @!P4 STG.E.U8 desc[UR36][R6.64+0x38], R3 ;  /* 0x000038030600c986 */ /* 0x0003e2000c101124 */
[----:B------:R-:W-:Y:S05]  /*3140*/  @P3 BRA `(.L_x_93) ;  /* 0x00000000000c3947 */ /* 0x000fea0003800000 */
[----:B--2---:R-:W1:Y:S02]  /*3150*/  LDG.E.U8 R155, desc[UR36][R10.64+0x39] ;  /* 0x000039240a9b7981 */ /* 0x004e64000c1e1100 */
[----:B-1----:R-:W-:-:S05]  /*3160*/  PRMT R3, R155, 0x8880, RZ ;  /* 0x000088809b037816 */ /* 0x002fca00000000ff */
[----:B------:R-:W-:-:S07]  /*3170*/  IMAD R12, R3, R154, RZ ;  /* 0x0000009a030c7224 */ /* 0x000fce00078e02ff */
.L_x_93:
[----:B------:R-:W-:Y:S05]  /*3180*/  BSYNC B1 ;  /* 0x0000000000017941 */ /* 0x000fea0003800000 */
.L_x_92:
[----:B------:R-:W-:Y:S01]  /*3190*/  @!P3 IMAD R55, R55, R153, R12 ;  /* 0x000000993737b224 */ /* 0x000fe200078e020c */
[----:B------:R-:W-:Y:S04]  /*31a0*/  BSSY B1, `(.L_x_94) ;  /* 0x0000006000017945 */ /* 0x000fe80003800000 */
[----:B------:R0:W-:Y:S01]  /*31b0*/  @!P3 STG.E.U8 desc[UR36][R6.64+0x39], R55 ;  /* 0x000039370600b986 */ /* 0x0001e2000c101124 */
[----:B------:R-:W-:Y:S05]  /*31c0*/  @P5 BRA `(.L_x_95) ;  /* 0x00000000000c5947 */ /* 0x000fea0003800000 */
[----:B--2---:R-:W1:Y:S02]  /*31d0*/  LDG.E.U8 R155, desc[UR36][R8.64+0x40] ;  /* 0x00004024089b7981 */ /* 0x004e64000c1e1100 */
[----:B-1----:R-:W-:-:S05]  /*31e0*/  PRMT R3, R155, 0x8880, RZ ;  /* 0x000088809b037816 */ /* 0x002fca00000000ff */
[----:B------:R-:W-:-:S07]  /*31f0*/  IMAD R12, R3, R154, RZ ;  /* 0x0000009a030c7224 */ /* 0x000fce00078e02ff */
.L_x_95:
[----:B------:R-:W-:Y:S05]  /*3200*/  BSYNC B1 ;  /* 0x0000000000017941 */ /* 0x000fea0003800000 */
.L_x_94:
[----:B-1----:R-:W-:Y:S01]  /*3210*/  @!P5 IMAD R3, R56, R153, R12 ;  /* 0x000000993803d224 */ /* 0x002fe200078e020c */
[----:B------:R-:W-:Y:S04]  /*3220*/  BSSY B1, `(.L_x_96) ;  /* 0x0000006000017945 */ /* 0x000fe80003800000 */
[----:B------:R1:W-:Y:S01]  /*3230*/  @!P5 STG.E.U8 desc[UR36][R4.64+0x40], R3 ;  /* 0x000040030400d986 */ /* 0x0003e2000c101124 */
[----:B------:R-:W-:Y:S05]  /*3240*/  @P2 BRA `(.L_x_97) ;  /* 0x00000000000c2947 */ /* 0x000fea0003800000 */
[----:B--2---:R-:W1:Y:S02]  /*3250*/  LDG.E.U8 R155, desc[UR36][R8.64+0x41] ;  /* 0x00004124089b7981 */ /* 0x004e64000c1e1100 */
[----:B-1----:R-:W-:-:S05]  /*3260*/  PRMT R3, R155, 0x8880, RZ ;  /* 0x000088809b037816 */ /* 0x002fca00000000ff */
[----:B------:R-:W-:-:S07]  /*3270*/  IMAD R12, R3, R154, RZ ;  /* 0x0000009a030c7224 */ /* 0x000fce00078e02ff */
.L_x_97:
[----:B------:R-:W-:Y:S05]  /*3280*/  BSYNC B1 ;  /* 0x0000000000017941 */ /* 0x000fea0003800000 */
.L_x_96:
        /* <DEDUP_REMOVED lines=11> */
.L_x_99:
[----:B------:R-:W-:Y:S05]  /*3340*/  BSYNC B1 ;  /* 0x0000000000017941 */ /* 0x000fea0003800000 */
.L_x_98:
[----:B-1----:R-:W-:Y:S01]  /*3350*/  @!P4 IMAD R3, R58, R153, R12 ;  /* 0x000000993a03c224 */ /* 0x002fe200078e020c */
[----:B------:R-:W-:Y:S04]  /*3360*/  BSSY B1, `(.L_x_100) ;  /* 0x0000006000017945 */ /* 0x000fe80003800000 */
[----:B------:R1:W-:Y:S01]  /*3370*/  @!P4 STG.E.U8 desc[UR36][R6.64+0x40], R3 ;  /* 0x000040030600c986 */ /* 0x0003e2000c101124 */
[----:B------:R-:W-:Y:S05]  /*3380*/  @P3 BRA `(.L_x_101) ;  /* 0x00000000000c3947 */ /* 0x000fea0003800000 */
[----:B--2---:R-:W1:Y:S02]  /*3390*/  LDG.E.U8 R155, desc[UR36][R10.64+0x41] ;  /* 0x000041240a9b7981 */ /* 0x004e64000c1e1100 */
[----:B-1----:R-:W-:-:S05]  /*33a0*/  PRMT R3, R155, 0x8880, RZ ;  /* 0x000088809b037816 */ /* 0x002fca00000000ff */
[----:B------:R-:W-:-:S07]  /*33b0*/  IMAD R12, R3, R154, RZ ;  /* 0x0000009a030c7224 */ /* 0x000fce00078e02ff */
.L_x_101:
[----:B------:R-:W-:Y:S05]  /*33c0*/  BSYNC B1 ;  /* 0x0000000000017941 */ /* 0x000fea0003800000 */
.L_x_100:
[----:B------:R-:W-:Y:S01]  /*33d0*/  @!P3 IMAD R59, R59, R153, R12 ;  /* 0x000000993b3bb224 */ /* 0x000fe200078e020c */
[----:B------:R-:W-:Y:S04]  /*33e0*/  BSSY B1, `(.L_x_102) ;  /* 0x0000006000017945 */ /* 0x000fe80003800000 */
[----:B------:R0:W-:Y:S01]  /*33f0*/  @!P3 STG.E.U8 desc[UR36][R6.64+0x41], R59 ;  /* 0x0000413b0600b986 */ /* 0x0001e2000c101124 */
[----:B------:R-:W-:Y:S05]  /*3400*/  @P5 BRA `(.L_x_103) ;  /* 0x00000000000c5947 */ /* 0x000fea0003800000 */
[----:B--2---:R-:W1:Y:S02]  /*3410*/  LDG.E.U8 R155, desc[UR36][R8.64+0x48] ;  /* 0x00004824089b7981 */ /* 0x004e64000c1e1100 */
[----:B-1----:R-:W-:-:S05]  /*3420*/  PRMT R3, R155, 0x8880, RZ ;  /* 0x000088809b037816 */ /* 0x002fca00000000ff */
[----:B------:R-:W-:-:S07]  /*3430*/  IMAD R12, R3, R154, RZ ;  /* 0x0000009a030c7224 */ /* 0x000fce00078e02ff */
.L_x_103:
[----:B------:R-:W-:Y:S05]  /*3440*/  BSYNC B1 ;  /* 0x0000000000017941 */ /* 0x000fea0003800000 */
.L_x_102:
[----:B-1----:R-:W-:Y:S01]  /*3450*/  @!P5 IMAD R3, R60, R153, R12 ;  /* 0x000000993c03d224 */ /* 0x002fe200078e020c */
[----:B------:R-:W-:Y:S04]  /*3460*/  BSSY B1, `(.L_x_104) ;  /* 0x0000006000017945 */ /* 0x000fe80003800000 */
[----:B------:R1:W-:Y:S01]  /*3470*/  @!P5 STG.E.U8 desc[UR36][R4.64+0x48], R3 ;  /* 0x000048030400d986 */ /* 0x0003e2000c101124 */
[----:B------:R-:W-:Y:S05]  /*3480*/  @P2 BRA `(.L_x_105) ;  /* 0x00000000000c2947 */ /* 0x000fea0003800000 */
[----:B--2---:R-:W1:Y:S02]  /*3490*/  LDG.E.U8 R155, desc[UR36][R8.64+0x49] ;  /* 0x00004924089b7981 */ /* 0x004e64000c1e1100 */
[----:B-1----:R-:W-:-:S05]  /*34a0*/  PRMT R3, R155, 0x8880, RZ ;  /* 0x000088809b037816 */ /* 0x002fca00000000ff */
[----:B------:R-:W-:-:S07]  /*34b0*/  IMAD R12, R3, R154, RZ ;  /* 0x0000009a030c7224 */ /* 0x000fce00078e02ff */
.L_x_105:
[----:B------:R-:W-:Y:S05]  /*34c0*/  BSYNC B1 ;  /* 0x0000000000017941 */ /* 0x000fea0003800000 */
.L_x_104:
        /* <DEDUP_REMOVED lines=11> */
.L_x_107:
[----:B------:R-:W-:Y:S05]  /*3580*/  BSYNC B1 ;  /* 0x0000000000017941 */ /* 0x000fea0003800000 */
.L_x_106:
[----:B-1----:R-:W-:Y:S01]  /*3590*/  @!P4 IMAD R3, R62, R153, R12 ;  /* 0x000000993e03c224 */ /* 0x002fe200078e020c */
[----:B------:R-:W-:Y:S04]  /*35a0*/  BSSY B1, `(.L_x_108) ;  /* 0x0000006000017945 */ /* 0x000fe80003800000 */
[----:B------:R1:W-:Y:S01]  /*35b0*/  @!P4 STG.E.U8 desc[UR36][R6.64+0x48], R3 ;  /* 0x000048030600c986 */ /* 0x0003e2000c101124 */
[----:B------:R-:W-:Y:S05]  /*35c0*/  @P3 BRA `(.L_x_109) ;  /* 0x00000000000c3947 */ /* 0x000fea0003800000 */
[----:B--2---:R-:W1:Y:S02]  /*35d0*/  LDG.E.U8 R155, desc[UR36][R10.64+0x49] ;  /* 0x000049240a9b7981 */ /* 0x004e64000c1e1100 */
[----:B-1----:R-:W-:-:S05]  /*35e0*/  PRMT R3, R155, 0x8880, RZ ;  /* 0x000088809b037816 */ /* 0x002fca00000000ff */
[----:B------:R-:W-:-:S07]  /*35f0*/  IMAD R12, R3, R154, RZ ;  /* 0x0000009a030c7224 */ /* 0x000fce00078e02ff */
.L_x_109:
[----:B------:R-:W-:Y:S05]  /*3600*/  BSYNC B1 ;  /* 0x0000000000017941 */ /* 0x000fea0003800000 */
.L_x_108:
[----:B------:R-:W-:Y:S01]  /*3610*/  @!P3 IMAD R63, R63, R153, R12 ;  /* 0x000000993f3fb224 */ /* 0x000fe200078e020c */
[----:B------:R-:W-:Y:S04]  /*3620*/  BSSY B1, `(.L_x_110) ;  /* 0x0000006000017945 */ /* 0x000fe80003800000 */
[----:B------:R0:W-:Y:S01]  /*3630*/  @!P3 STG.E.U8 desc[UR36][R6.64+0x49], R63 ;  /* 0x0000493f0600b986 */ /* 0x0001e2000c101124 */
[----:B------:R-:W-:Y:S05]  /*3640*/  @P5 BRA `(.L_x_111) ;  /* 0x00000000000c5947 */ /* 0x000fea0003800000 */
[----:B--2---:R-:W1:Y:S02]  /*3650*/  LDG.E.U8 R155, desc[UR36][R8.64+0x50] ;  /* 0x00005024089b7981 */ /* 0x004e64000c1e1100 */
[----:B-1----:R-:W-:-:S05]  /*3660*/  PRMT R3, R155, 0x8880, RZ ;  /* 0x000088809b037816 */ /* 0x002fca00000000ff */
[----:B------:R-:W-:-:S07]  /*3670*/  IMAD R12, R3, R154, RZ ;  /* 0x0000009a030c7224 */ /* 0x000fce00078e02ff */
.L_x_111:
[----:B------:R-:W-:Y:S05]  /*3680*/  BSYNC B1 ;  /* 0x0000000000017941 */ /* 0x000fea0003800000 */
.L_x_110:
[----:B-1----:R-:W-:Y:S01]  /*3690*/  @!P5 IMAD R3, R64, R153, R12 ;  /* 0x000000994003d224 */ /* 0x002fe200078e020c */
[----:B------:R-:W-:Y:S04]  /*36a0*/  BSSY B1, `(.L_x_112) ;  /* 0x0000006000017945 */ /* 0x000fe80003800000 */
[----:B------:R1:W-:Y:S01]  /*36b0*/  @!P5 STG.E.U8 desc[UR36][R4.64+0x50], R3 ;  /* 0x000050030400d986 */ /* 0x0003e2000c101124 */
[----:B------:R-:W-:Y:S05]  /*36c0*/  @P2 BRA `(.L_x_113) ;  /* 0x00000000000c2947 */ /* 0x000fea0003800000 */
[----:B--2---:R-:W1:Y:S02]  /*36d0*/  LDG.E.U8 R155, desc[UR36][R8.64+0x51] ;  /* 0x00005124089b7981 */ /* 0x004e64000c1e1100 */
[----:B-1----:R-:W-:-:S05]  /*36e0*/  PRMT R3, R155, 0x8880, RZ ;  /* 0x000088809b037816 */ /* 0x002fca00000000ff */
[----:B------:R-:W-:-:S07]  /*36f0*/  IMAD R12, R3, R154, RZ ;  /* 0x0000009a030c7224 */ /* 0x000fce00078e02ff */
.L_x_113:
[----:B------:R-:W-:Y:S05]  /*3700*/  BSYNC B1 ;  /* 0x0000000000017941 */ /* 0x000fea0003800000 */
.L_x_112:
        /* <DEDUP_REMOVED lines=11> */
.L_x_115:
[----:B------:R-:W-:Y:S05]  /*37c0*/  BSYNC B1 ;  /* 0x0000000000017941 */ /* 0x000fea0003800000 */
.L_x_114:
[----:B-1----:R-:W-:Y:S01]  /*37d0*/  @!P4 IMAD R3, R66, R153, R12 ;  /* 0x000000994203c224 */ /* 0x002fe200078e020c */
[----:B------:R-:W-:Y:S04]  /*37e0*/  BSSY B1, `(.L_x_116) ;  /* 0x0000006000017945 */ /* 0x000fe80003800000 */
[----:B------:R1:W-:Y:S01]  /*37f0*/  @!P4 STG.E.U8 desc[UR36][R6.64+0x50], R3 ;  /* 0x000050030600c986 */ /* 0x0003e2000c101124 */
[----:B------:R-:W-:Y:S05]  /*3800*/  @P3 BRA `(.L_x_117) ;  /* 0x00000000000c3947 */ /* 0x000fea0003800000 */
[----:B--2---:R-:W1:Y:S02]  /*3810*/  LDG.E.U8 R155, desc[UR36][R10.64+0x51] ;  /* 0x000051240a9b7981 */ /* 0x004e64000c1e1100 */
[----:B-1----:R-:W-:-:S05]  /*3820*/  PRMT R3, R155, 0x8880, RZ ;  /* 0x000088809b037816 */ /* 0x002fca00000000ff */
[----:B------:R-:W-:-:S07]  /*3830*/  IMAD R12, R3, R154, RZ ;  /* 0x0000009a030c7224 */ /* 0x000fce00078e02ff */
.L_x_117:
[----:B------:R-:W-:Y:S05]  /*3840*/  BSYNC B1 ;  /* 0x0000000000017941 */ /* 0x000fea0003800000 */
.L_x_116:
[----:B------:R-:W-:Y:S01]  /*3850*/  @!P3 IMAD R67, R67, R153, R12 ;  /* 0x000000994343b224 */ /* 0x000fe200078e020c */
[----:B------:R-:W-:Y:S04]  /*3860*/  BSSY B1, `(.L_x_118) ;  /* 0x0000006000017945 */ /* 0x000fe80003800000 */
[----:B------:R0:W-:Y:S01]  /*3870*/  @!P3 STG.E.U8 desc[UR36][R6.64+0x51], R67 ;  /* 0x000051430600b986 */ /* 0x0001e2000c101124 */
[----:B------:R-:W-:Y:S05]  /*3880*/  @P5 BRA `(.L_x_119) ;  /* 0x00000000000c5947 */ /* 0x000fea0003800000 */
[----:B--2---:R-:W1:Y:S02]  /*3890*/  LDG.E.U8 R155, desc[UR36][R8.64+0x58] ;  /* 0x00005824089b7981 */ /* 0x004e64000c1e1100 */
[----:B-1----:R-:W-:-:S05]  /*38a0*/  PRMT R3, R155, 0x8880, RZ ;  /* 0x000088809b037816 */ /* 0x002fca00000000ff */
[----:B------:R-:W-:-:S07]  /*38b0*/  IMAD R12, R3, R154, RZ ;  /* 0x0000009a030c7224 */ /* 0x000fce00078e02ff */
.L_x_119:
[----:B------:R-:W-:Y:S05]  /*38c0*/  BSYNC B1 ;  /* 0x0000000000017941 */ /* 0x000fea0003800000 */
.L_x_118:
[----:B-1----:R-:W-:Y:S01]  /*38d0*/  @!P5 IMAD R3, R68, R153, R12 ;  /* 0x000000994403d224 */ /* 0x002fe200078e020c */
[----:B------:R-:W-:Y:S04]  /*38e0*/  BSSY B1, `(.L_x_120) ;  /* 0x0000006000017945 */ /* 0x000fe80003800000 */
[----:B------:R1:W-:Y:S01]  /*38f0*/  @!P5 STG.E.U8 desc[UR36][R4.64+0x58], R3 ;  /* 0x000058030400d986 */ /* 0x0003e2000c101124 */
[----:B------:R-:W-:Y:S05]  /*3900*/  @P2 BRA `(.L_x_121) ;  /* 0x00000000000c2947 */ /* 0x000fea0003800000 */
[----:B--2---:R-:W1:Y:S02]  /*3910*/  LDG.E.U8 R155, desc[UR36][R8.64+0x59] ;  /* 0x00005924089b7981 */ /* 0x004e64000c1e1100 */
[----:B-1----:R-:W-:-:S05]  /*3920*/  PRMT R3, R155, 0x8880, RZ ;  /* 0x000088809b037816 */ /* 0x002fca00000000ff */
[----:B------:R-:W-:-:S07]  /*3930*/  IMAD R12, R3, R154, RZ ;  /* 0x0000009a030c7224 */ /* 0x000fce00078e02ff */
.L_x_121:
[----:B------:R-:W-:Y:S05]  /*3940*/  BSYNC B1 ;  /* 0x0000000000017941 */ /* 0x000fea0003800000 */
.L_x_120:
        /* <DEDUP_REMOVED lines=11> */
.L_x_123:
[----:B------:R-:W-:Y:S05]  /*3a00*/  BSYNC B1 ;  /* 0x0000000000017941 */ /* 0x000fea0003800000 */
.L_x_122:
[----:B-1----:R-:W-:Y:S01]  /*3a10*/  @!P4 IMAD R3, R70, R153, R12 ;  /* 0x000000994603c224 */ /* 0x002fe200078e020c */
[----:B------:R-:W-:Y:S04]  /*3a20*/  BSSY B1, `(.L_x_124) ;  /* 0x0000006000017945 */ /* 0x000fe80003800000 */
[----:B------:R1:W-:Y:S01]  /*3a30*/  @!P4 STG.E.U8 desc[UR36][R6.64+0x58], R3 ;  /* 0x000058030600c986 */ /* 0x0003e2000c101124 */
[----:B------:R-:W-:Y:S05]  /*3a40*/  @P3 BRA `(.L_x_125) ;  /* 0x00000000000c3947 */ /* 0x000fea0003800000 */
[----:B--2---:R-:W1:Y:S02]  /*3a50*/  LDG.E.U8 R155, desc[UR36][R10.64+0x59] ;  /* 0x000059240a9b7981 */ /* 0x004e64000c1e1100 */
[----:B-1----:R-:W-:-:S05]  /*3a60*/  PRMT R3, R155, 0x8880, RZ ;  /* 0x000088809b037816 */ /* 0x002fca00000000ff */
[----:B------:R-:W-:-:S07]  /*3a70*/  IMAD R12, R3, R154, RZ ;  /* 0x0000009a030c7224 */ /* 0x000fce00078e02ff */
.L_x_125:
[----:B------:R-:W-:Y:S05]  /*3a80*/  BSYNC B1 ;  /* 0x0000000000017941 */ /* 0x000fea0003800000 */
.L_x_124:
[----:B------:R-:W-:Y:S01]  /*3a90*/  @!P3 IMAD R71, R71, R153, R12 ;  /* 0x000000994747b224 */ /* 0x000fe200078e020c */
[----:B------:R-:W-:Y:S04]  /*3aa0*/  BSSY B1, `(.L_x_126) ;  /* 0x0000006000017945 */ /* 0x000fe80003800000 */
[----:B------:R0:W-:Y:S01]  /*3ab0*/  @!P3 STG.E.U8 desc[UR36][R6.64+0x59], R71 ;  /* 0x000059470600b986 */ /* 0x0001e2000c101124 */
[----:B------:R-:W-:Y:S05]  /*3ac0*/  @P5 BRA `(.L_x_127) ;  /* 0x00000000000c5947 */ /* 0x000fea0003800000 */
[----:B--2---:R-:W1:Y:S02]  /*3ad0*/  LDG.E.U8 R155, desc[UR36][R8.64+0x60] ;  /* 0x00006024089b7981 */ /* 0x004e64000c1e1100 */
[----:B-1----:R-:W-:-:S05]  /*3ae0*/  PRMT R3, R155, 0x8880, RZ ;  /* 0x000088809b037816 */ /* 0x002fca00000000ff */
[----:B------:R-:W-:-:S07]  /*3af0*/  IMAD R12, R3, R154, RZ ;  /* 0x0000009a030c7224 */ /* 0x000fce00078e02ff */
.L_x_127:
[----:B------:R-:W-:Y:S05]  /*3b00*/  BSYNC B1 ;  /* 0x0000000000017941 */ /* 0x000fea0003800000 */
.L_x_126:
[----:B-1----:R-:W-:Y:S01]  /*3b10*/  @!P5 IMAD R3, R72, R153, R12 ;  /* 0x000000994803d224 */ /* 0x002fe200078e020c */
[----:B------:R-:W-:Y:S04]  /*3b20*/  BSSY B1, `(.L_x_128) ;  /* 0x0000006000017945 */ /* 0x000fe80003800000 */
[----:B------:R1:W-:Y:S01]  /*3b30*/  @!P5 STG.E.U8 desc[UR36][R4.64+0x60], R3 ;  /* 0x000060030400d986 */ /* 0x0003e2000c101124 */
[----:B------:R-:W-:Y:S05]  /*3b40*/  @P2 BRA `(.L_x_129) ;  /* 0x00000000000c2947 */ /* 0x000fea0003800000 */
[----:B--2---:R-:W1:Y:S02]  /*3b50*/  LDG.E.U8 R155, desc[UR36][R8.64+0x61] ;  /* 0x00006124089b7981 */ /* 0x004e64000c1e1100 */
[----:B-1----:R-:W-:-:S05]  /*3b60*/  PRMT R3, R155, 0x8880, RZ ;  /* 0x000088809b037816 */ /* 0x002fca00000000ff */
[----:B------:R-:W-:-:S07]  /*3b70*/  IMAD R12, R3, R154, RZ ;  /* 0x0000009a030c7224 */ /* 0x000fce00078e02ff */
.L_x_129:
[----:B------:R-:W-:Y:S05]  /*3b80*/  BSYNC B1 ;  /* 0x0000000000017941 */ /* 0x000fea0003800000 */
.L_x_128:
        /* <DEDUP_REMOVED lines=11> */
.L_x_131:
[----:B------:R-:W-:Y:S05]  /*3c40*/  BSYNC B1 ;  /* 0x0000000000017941 */ /* 0x000fea0003800000 */
.L_x_130:
[----:B-1----:R-:W-:Y:S01]  /*3c50*/  @!P4 IMAD R3, R74, R153, R12 ;  /* 0x000000994a03c224 */ /* 0x002fe200078e020c */
[----:B------:R-:W-:Y:S04]  /*3c60*/  BSSY B1, `(.L_x_132) ;  /* 0x0000006000017945 */ /* 0x000fe80003800000 */
[----:B------:R1:W-:Y:S01]  /*3c70*/  @!P4 STG.E.U8 desc[UR36][R6.64+0x60], R3 ;  /* 0x000060030600c986 */ /* 0x0003e2000c101124 */
[----:B------:R-:W-:Y:S05]  /*3c80*/  @P3 BRA `(.L_x_133) ;  /* 0x00000000000c3947 */ /* 0x000fea0003800000 */
[----:B--2---:R-:W1:Y:S02]  /*3c90*/  LDG.E.U8 R155, desc[UR36][R10.64+0x61] ;  /* 0x000061240a9b7981 */ /* 0x004e64000c1e1100 */
[----:B-1----:R-:W-:-:S05]  /*3ca0*/  PRMT R3, R155, 0x8880, RZ ;  /* 0x000088809b037816 */ /* 0x002fca00000000ff */
[----:B------:R-:W-:-:S07]  /*3cb0*/  IMAD R12, R3, R154, RZ ;  /* 0x0000009a030c7224 */ /* 0x000fce00078e02ff */
.L_x_133:
[----:B------:R-:W-:Y:S05]  /*3cc0*/  BSYNC B1 ;  /* 0x0000000000017941 */ /* 0x000fea0003800000 */
.L_x_132:
[----:B------:R-:W-:Y:S01]  /*3cd0*/  @!P3 IMAD R75, R75, R153, R12 ;  /* 0x000000994b4bb224 */ /* 0x000fe200078e020c */
[----:B------:R-:W-:Y:S04]  /*3ce0*/  BSSY B1, `(.L_x_134) ;  /* 0x0000006000017945 */ /* 0x000fe80003800000 */
[----:B------:R0:W-:Y:S01]  /*3cf0*/  @!P3 STG.E.U8 desc[UR36][R6.64+0x61], R75 ;  /* 0x0000614b0600b986 */ /* 0x0001e2000c101124 */
[----:B------:R-:W-:Y:S05]  /*3d00*/  @P5 BRA `(.L_x_135) ;  /* 0x00000000000c5947 */ /* 0x000fea0003800000 */
[----:B--2---:R-:W1:Y:S02]  /*3d10*/  LDG.E.U8 R155, desc[UR36][R8.64+0x68] ;  /* 0x00006824089b7981 */ /* 0x004e64000c1e1100 */
[----:B-1----:R-:W-:-:S05]  /*3d20*/  PRMT R3, R155, 0x8880, RZ ;  /* 0x000088809b037816 */ /* 0x002fca00000000ff */
[----:B------:R-:W-:-:S07]  /*3d30*/  IMAD R12, R3, R154, RZ ;  /* 0x0000009a030c7224 */ /* 0x000fce00078e02ff */
.L_x_135:
[----:B------:R-:W-:Y:S05]  /*3d40*/  BSYNC B1 ;  /* 0x0000000000017941 */ /* 0x000fea0003800000 */
.L_x_134:
[----:B-1----:R-:W-:Y:S01]  /*3d50*/  @!P5 IMAD R3, R76, R153, R12 ;  /* 0x000000994c03d224 */ /* 0x002fe200078e020c */
[----:B------:R-:W-:Y:S04]  /*3d60*/  BSSY B1, `(.L_x_136) ;  /* 0x0000006000017945 */ /* 0x000fe80003800000 */
[----:B------:R1:W-:Y:S01]  /*3d70*/  @!P5 STG.E.U8 desc[UR36][R4.64+0x68], R3 ;  /* 0x000068030400d986 */ /* 0x0003e2000c101124 */
[----:B------:R-:W-:Y:S05]  /*3d80*/  @P2 BRA `(.L_x_137) ;  /* 0x00000000000c2947 */ /* 0x000fea0003800000 */
[----:B--2---:R-:W1:Y:S02]  /*3d90*/  LDG.E.U8 R155, desc[UR36][R8.64+0x69] ;  /* 0x00006924089b7981 */ /* 0x004e64000c1e1100 */
[----:B-1----:R-:W-:-:S05]  /*3da0*/  PRMT R3, R155, 0x8880, RZ ;  /* 0x000088809b037816 */ /* 0x002fca00000000ff */
[----:B------:R-:W-:-:S07]  /*3db0*/  IMAD R12, R3, R154, RZ ;  /* 0x0000009a030c7224 */ /* 0x000fce00078e02ff */
.L_x_137:
[----:B------:R-:W-:Y:S05]  /*3dc0*/  BSYNC B1 ;  /* 0x0000000000017941 */ /* 0x000fea0003800000 */
.L_x_136:
        /* <DEDUP_REMOVED lines=11> */
.L_x_139:
[----:B------:R-:W-:Y:S05]  /*3e80*/  BSYNC B1 ;  /* 0x0000000000017941 */ /* 0x000fea0003800000 */
.L_x_138:
[----:B-1----:R-:W-:Y:S01]  /*3e90*/  @!P4 IMAD R3, R78, R153, R12 ;  /* 0x000000994e03c224 */ /* 0x002fe200078e020c */
[----:B------:R-:W-:Y:S04]  /*3ea0*/  BSSY B1, `(.L_x_140) ;  /* 0x0000006000017945 */ /* 0x000fe80003800000 */
[----:B------:R1:W-:Y:S01]  /*3eb0*/  @!P4 STG.E.U8 desc[UR36][R6.64+0x68], R3 ;  /* 0x000068030600c986 */ /* 0x0003e2000c101124 */
[----:B------:R-:W-:Y:S05]  /*3ec0*/  @P3 BRA `(.L_x_141) ;  /* 0x00000000000c3947 */ /* 0x000fea0003800000 */
[----:B--2---:R-:W1:Y:S02]  /*3ed0*/  LDG.E.U8 R155, desc[UR36][R10.64+0x69] ;  /* 0x000069240a9b7981 */ /* 0x004e64000c1e1100 */
[----:B-1----:R-:W-:-:S05]  /*3ee0*/  PRMT R3, R155, 0x8880, RZ ;  /* 0x000088809b037816 */ /* 0x002fca00000000ff */
[----:B------:R-:W-:-:S07]  /*3ef0*/  IMAD R12, R3, R154, RZ ;  /* 0x0000009a030c7224 */ /* 0x000fce00078e02ff */
.L_x_141:
[----:B------:R-:W-:Y:S05]  /*3f00*/  BSYNC B1 ;  /* 0x0000000000017941 */ /* 0x000fea0003800000 */
.L_x_140:
[----:B------:R-:W-:Y:S01]  /*3f10*/  @!P3 IMAD R79, R79, R153, R12 ;  /* 0x000000994f4fb224 */ /* 0x000fe200078e020c */
[----:B------:R-:W-:Y:S04]  /*3f20*/  BSSY B1, `(.L_x_142) ;  /* 0x0000006000017945 */ /* 0x000fe80003800000 */
[----:B------:R0:W-:Y:S01]  /*3f30*/  @!P3 STG.E.U8 desc[UR36][R6.64+0x69], R79 ;  /* 0x0000694f0600b986 */ /* 0x0001e2000c101124 */
[----:B------:R-:W-:Y:S05]  /*3f40*/  @P5 BRA `(.L_x_143) ;  /* 0x00000000000c5947 */ /* 0x000fea0003800000 */
[----:B--2---:R-:W1:Y:S02]  /*3f50*/  LDG.E.U8 R155, desc[UR36][R8.64+0x70] ;  /* 0x00007024089b7981 */ /* 0x004e64000c1e1100 */
[----:B-1----:R-:W-:-:S05]  /*3f60*/  PRMT R3, R155, 0x8880, RZ ;  /* 0x000088809b037816 */ /* 0x002fca00000000ff */
[----:B------:R-:W-:-:S07]  /*3f70*/  IMAD R12, R3, R154, RZ ;  /* 0x0000009a030c7224 */ /* 0x000fce00078e02ff */
.L_x_143:
[----:B------:R-:W-:Y:S05]  /*3f80*/  BSYNC B1 ;  /* 0x0000000000017941 */ /* 0x000fea0003800000 */
.L_x_142:
[----:B-1----:R-:W-:Y:S01]  /*3f90*/  @!P5 IMAD R3, R80, R153, R12 ;  /* 0x000000995003d224 */ /* 0x002fe200078e020c */
[----:B------:R-:W-:Y:S04]  /*3fa0*/  BSSY B1, `(.L_x_144) ;  /* 0x0000006000017945 */ /* 0x000fe80003800000 */
[----:B------:R1:W-:Y:S01]  /*3fb0*/  @!P5 STG.E.U8 desc[UR36][R4.64+0x70], R3 ;  /* 0x000070030400d986 */ /* 0x0003e2000c101124 */
[----:B------:R-:W-:Y:S05]  /*3fc0*/  @P2 BRA `(.L_x_145) ;  /* 0x00000000000c2947 */ /* 0x000fea0003800000 */
[----:B--2---:R-:W1:Y:S02]  /*3fd0*/  LDG.E.U8 R155, desc[UR36][R8.64+0x71] ;  /* 0x00007124089b7981 */ /* 0x004e64000c1e1100 */
[----:B-1----:R-:W-:-:S05]  /*3fe0*/  PRMT R3, R155, 0x8880, RZ ;  /* 0x000088809b037816 */ /* 0x002fca00000000ff */
[----:B------:R-:W-:-:S07]  /*3ff0*/  IMAD R12, R3, R154, RZ ;  /* 0x0000009a030c7224 */ /* 0x000fce00078e02ff */
.L_x_145:
[----:B------:R-:W-:Y:S05]  /*4000*/  BSYNC B1 ;  /* 0x0000000000017941 */ /* 0x000fea0003800000 */
.L_x_144:
        /* <DEDUP_REMOVED lines=11> */
.L_x_147:
[----:B------:R-:W-:Y:S05]  /*40c0*/  BSYNC B1 ;  /* 0x0000000000017941 */ /* 0x000fea0003800000 */
.L_x_146:
[----:B-1----:R-:W-:Y:S01]  /*40d0*/  @!P4 IMAD R3, R82, R153, R12 ;  /* 0x000000995203c224 */ /* 0x002fe200078e020c */
[----:B------:R-:W-:Y:S04]  /*40e0*/  BSSY B1, `(.L_x_148) ;  /* 0x0000006000017945 */ /* 0x000fe80003800000 */
[----:B------:R1:W-:Y:S01]  /*40f0*/  @!P4 STG.E.U8 desc[UR36][R6.64+0x70], R3 ;  /* 0x000070030600c986 */ /* 0x0003e2000c101124 */
[----:B------:R-:W-:Y:S05]  /*4100*/  @P3 BRA `(.L_x_149) ;  /* 0x00000000000c3947 */ /* 0x000fea0003800000 */
[----:B--2---:R-:W1:Y:S02]  /*4110*/  LDG.E.U8 R155, desc[UR36][R10.64+0x71] ;  /* 0x000071240a9b7981 */ /* 0x004e64000c1e1100 */
[----:B-1----:R-:W-:-:S05]  /*4120*/  PRMT R3, R155, 0x8880, RZ ;  /* 0x000088809b037816 */ /* 0x002fca00000000ff */
[----:B------:R-:W-:-:S07]  /*4130*/  IMAD R12, R3, R154, RZ ;  /* 0x0000009a030c7224 */ /* 0x000fce00078e02ff */
.L_x_149:
[----:B------:R-:W-:Y:S05]  /*4140*/  BSYNC B1 ;  /* 0x0000000000017941 */ /* 0x000fea0003800000 */
.L_x_148:
[----:B------:R-:W-:Y:S01]  /*4150*/  @!P3 IMAD R83, R83, R153, R12 ;  /* 0x000000995353b224 */ /* 0x000fe200078e020c */
[----:B------:R-:W-:Y:S04]  /*4160*/  BSSY B1, `(.L_x_150) ;  /* 0x0000006000017945 */ /* 0x000fe80003800000 */
[----:B------:R0:W-:Y:S01]  /*4170*/  @!P3 STG.E.U8 desc[UR36][R6.64+0x71], R83 ;  /* 0x000071530600b986 */ /* 0x0001e2000c101124 */
[----:B------:R-:W-:Y:S05]  /*4180*/  @P5 BRA `(.L_x_151) ;  /* 0x00000000000c5947 */ /* 0x000fea0003800000 */
[----:B--2---:R-:W1:Y:S02]  /*4190*/  LDG.E.U8 R155, desc[UR36][R8.64+0x78] ;  /* 0x00007824089b7981 */ /* 0x004e64000c1e1100 */
[----:B-1----:R-:W-:-:S05]  /*41a0*/  PRMT R3, R155, 0x8880, RZ ;  /* 0x000088809b037816 */ /* 0x002fca00000000ff */
[----:B------:R-:W-:-:S07]  /*41b0*/  IMAD R12, R3, R154, RZ ;  /* 0x0000009a030c7224 */ /* 0x000fce00078e02ff */
.L_x_151:
[----:B------:R-:W-:Y:S05]  /*41c0*/  BSYNC B1 ;  /* 0x0000000000017941 */ /* 0x000fea0003800000 */
.L_x_150:
[----:B-1----:R-:W-:Y:S01]  /*41d0*/  @!P5 IMAD R3, R84, R153, R12 ;  /* 0x000000995403d224 */ /* 0x002fe200078e020c */
[----:B------:R-:W-:Y:S04]  /*41e0*/  BSSY B1, `(.L_x_152) ;  /* 0x0000006000017945 */ /* 0x000fe80003800000 */
[----:B------:R1:W-:Y:S01]  /*41f0*/  @!P5 STG.E.U8 desc[UR36][R4.64+0x78], R3 ;  /* 0x000078030400d986 */ /* 0x0003e2000c101124 */
[----:B------:R-:W-:Y:S05]  /*4200*/  @P2 BRA `(.L_x_153) ;  /* 0x00000000000c2947 */ /* 0x000fea0003800000 */
[----:B--2---:R-:W1:Y:S02]  /*4210*/  LDG.E.U8 R155, desc[UR36][R8.64+0x79] ;  /* 0x00007924089b7981 */ /* 0x004e64000c1e1100 */
[----:B-1----:R-:W-:-:S05]  /*4220*/  PRMT R3, R155, 0x8880, RZ ;  /* 0x000088809b037816 */ /* 0x002fca00000000ff */
[----:B------:R-:W-:-:S07]  /*4230*/  IMAD R12, R3, R154, RZ ;  /* 0x0000009a030c7224 */ /* 0x000fce00078e02ff */
.L_x_153:
[----:B------:R-:W-:Y:S05]  /*4240*/  BSYNC B1 ;  /* 0x0000000000017941 */ /* 0x000fea0003800000 */
.L_x_152:
        /* <DEDUP_REMOVED lines=11> */
.L_x_155:
[----:B------:R-:W-:Y:S05]  /*4300*/  BSYNC B1 ;  /* 0x0000000000017941 */ /* 0x000fea0003800000 */
.L_x_154:
[----:B-1----:R-:W-:Y:S01]  /*4310*/  @!P4 IMAD R3, R86, R153, R12 ;  /* 0x000000995603c224 */ /* 0x002fe200078e020c */
[----:B------:R-:W-:Y:S04]  /*4320*/  BSSY B1, `(.L_x_156) ;  /* 0x0000006000017945 */ /* 0x000fe80003800000 */
[----:B------:R1:W-:Y:S01]  /*4330*/  @!P4 STG.E.U8 desc[UR36][R6.64+0x78], R3 ;  /* 0x000078030600c986 */ /* 0x0003e2000c101124 */
[----:B------:R-:W-:Y:S05]  /*4340*/  @P3 BRA `(.L_x_157) ;  /* 0x00000000000c3947 */ /* 0x000fea0003800000 */
[----:B--2---:R-:W1:Y:S02]  /*4350*/  LDG.E.U8 R155, desc[UR36][R10.64+0x79] ;  /* 0x000079240a9b7981 */ /* 0x004e64000c1e1100 */
[----:B-1----:R-:W-:-:S05]  /*4360*/  PRMT R3, R155, 0x8880, RZ ;  /* 0x000088809b037816 */ /* 0x002fca00000000ff */
[----:B------:R-:W-:-:S07]  /*4370*/  IMAD R12, R3, R154, RZ ;  /* 0x0000009a030c7224 */ /* 0x000fce00078e02ff */
.L_x_157:
[----:B------:R-:W-:Y:S05]  /*4380*/  BSYNC B1 ;  /* 0x0000000000017941 */ /* 0x000fea0003800000 */
.L_x_156:
[----:B------:R-:W-:Y:S01]  /*4390*/  @!P3 IMAD R87, R87, R153, R12 ;  /* 0x000000995757b224 */ /* 0x000fe200078e020c */
[----:B------:R-:W-:Y:S04]  /*43a0*/  BSSY B1, `(.L_x_158) ;  /* 0x0000006000017945 */ /* 0x000fe80003800000 */
[----:B------:R0:W-:Y:S01]  /*43b0*/  @!P3 STG.E.U8 desc[UR36][R6.64+0x79], R87 ;  /* 0x000079570600b986 */ /* 0x0001e2000c101124 */
[----:B------:R-:W-:Y:S05]  /*43c0*/  @P5 BRA `(.L_x_159) ;  /* 0x00000000000c5947 */ /* 0x000fea0003800000 */
[----:B--2---:R-:W1:Y:S02]  /*43d0*/  LDG.E.U8 R155, desc[UR36][R8.64+0x80] ;  /* 0x00008024089b7981 */ /* 0x004e64000c1e1100 */
[----:B-1----:R-:W-:-:S05]  /*43e0*/  PRMT R3, R155, 0x8880, RZ ;  /* 0x000088809b037816 */ /* 0x002fca00000000ff */
[----:B------:R-:W-:-:S07]  /*43f0*/  IMAD R12, R3, R154, RZ ;  /* 0x0000009a030c7224 */ /* 0x000fce00078e02ff */
.L_x_159:
[----:B------:R-:W-:Y:S05]  /*4400*/  BSYNC B1 ;  /* 0x0000000000017941 */ /* 0x000fea0003800000 */
.L_x_158:
[----:B-1----:R-:W-:Y:S01]  /*4410*/  @!P5 IMAD R3, R88, R153, R12 ;  /* 0x000000995803d224 */ /* 0x002fe200078e020c */
[----:B------:R-:W-:Y:S04]  /*4420*/  BSSY B1, `(.L_x_160) ;  /* 0x0000006000017945 */ /* 0x000fe80003800000 */
[----:B------:R1:W-:Y:S01]  /*4430*/  @!P5 STG.E.U8 desc[UR36][R4.64+0x80], R3 ;  /* 0x000080030400d986 */ /* 0x0003e2000c101124 */
[----:B------:R-:W-:Y:S05]  /*4440*/  @P2 BRA `(.L_x_161) ;  /* 0x00000000000c2947 */ /* 0x000fea0003800000 */
[----:B--2---:R-:W1:Y:S02]  /*4450*/  LDG.E.U8 R155, desc[UR36][R8.64+0x81] ;  /* 0x00008124089b7981 */ /* 0x004e64000c1e1100 */
[----:B-1----:R-:W-:-:S05]  /*4460*/  PRMT R3, R155, 0x8880, RZ ;  /* 0x000088809b037816 */ /* 0x002fca00000000ff */
[----:B------:R-:W-:-:S07]  /*4470*/  IMAD R12, R3, R154, RZ ;  /* 0x0000009a030c7224 */ /* 0x000fce00078e02ff */
.L_x_161:
[----:B------:R-:W-:Y:S05]  /*4480*/  BSYNC B1 ;  /* 0x0000000000017941 */ /* 0x000fea0003800000 */
.L_x_160:
        /* <DEDUP_REMOVED lines=11> */
.L_x_163:
[----:B------:R-:W-:Y:S05]  /*4540*/  BSYNC B1 ;  /* 0x0000000000017941 */ /* 0x000fea0003800000 */
.L_x_162:
[----:B-1----:R-:W-:Y:S01]  /*4550*/  @!P4 IMAD R3, R90, R153, R12 ;  /* 0x000000995a03c224 */ /* 0x002fe200078e020c */
[----:B------:R-:W-:Y:S04]  /*4560*/  BSSY B1, `(.L_x_164) ;  /* 0x0000006000017945 */ /* 0x000fe80003800000 */
[----:B------:R1:W-:Y:S01]  /*4570*/  @!P4 STG.E.U8 desc[UR36][R6.64+0x80], R3 ;  /* 0x000080030600c986 */ /* 0x0003e2000c101124 */
[----:B------:R-:W-:Y:S05]  /*4580*/  @P3 BRA `(.L_x_165) ;  /* 0x00000000000c3947 */ /* 0x000fea0003800000 */
[----:B--2---:R-:W1:Y:S02]  /*4590*/  LDG.E.U8 R155, desc[UR36][R10.64+0x81] ;  /* 0x000081240a9b7981 */ /* 0x004e64000c1e1100 */
[----:B-1----:R-:W-:-:S05]  /*45a0*/  PRMT R3, R155, 0x8880, RZ ;  /* 0x000088809b037816 */ /* 0x002fca00000000ff */
[----:B------:R-:W-:-:S07]  /*45b0*/  IMAD R12, R3, R154, RZ ;  /* 0x0000009a030c7224 */ /* 0x000fce00078e02ff */
.L_x_165:
[----:B------:R-:W-:Y:S05]  /*45c0*/  BSYNC B1 ;  /* 0x0000000000017941 */ /* 0x000fea0003800000 */
.L_x_164:
[----:B------:R-:W-:Y:S01]  /*45d0*/  @!P3 IMAD R91, R91, R153, R12 ;  /* 0x000000995b5bb224 */ /* 0x000fe200078e020c */
[----:B------:R-:W-:Y:S04]  /*45e0*/  BSSY B1, `(.L_x_166) ;  /* 0x0000006000017945 */ /* 0x000fe80003800000 */
[----:B------:R0:W-:Y:S01]  /*45f0*/  @!P3 STG.E.U8 desc[UR36][R6.64+0x81], R91 ;  /* 0x0000815b0600b986 */ /* 0x0001e2000c101124 */
[----:B------:R-:W-:Y:S05]  /*4600*/  @P5 BRA `(.L_x_167) ;  /* 0x00000000000c5947 */ /* 0x000fea0003800000 */
[----:B--2---:R-:W1:Y:S02]  /*4610*/  LDG.E.U8 R155, desc[UR36][R8.64+0x88] ;  /* 0x00008824089b7981 */ /* 0x004e64000c1e1100 */
[----:B-1----:R-:W-:-:S05]  /*4620*/  PRMT R3, R155, 0x8880, RZ ;  /* 0x000088809b037816 */ /* 0x002fca00000000ff */
[----:B------:R-:W-:-:S07]  /*4630*/  IMAD R12, R3, R154, RZ ;  /* 0x0000009a030c7224 */ /* 0x000fce00078e02ff */
.L_x_167:
[----:B------:R-:W-:Y:S05]  /*4640*/  BSYNC B1 ;  /* 0x0000000000017941 */ /* 0x000fea0003800000 */
.L_x_166:
[----:B-1----:R-:W-:Y:S01]  /*4650*/  @!P5 IMAD R3, R92, R153, R12 ;  /* 0x000000995c03d224 */ /* 0x002fe200078e020c */
[----:B------:R-:W-:Y:S04]  /*4660*/  BSSY B1, `(.L_x_168) ;  /* 0x0000006000017945 */ /* 0x000fe80003800000 */
[----:B------:R1:W-:Y:S01]  /*4670*/  @!P5 STG.E.U8 desc[UR36][R4.64+0x88], R3 ;  /* 0x000088030400d986 */ /* 0x0003e2000c101124 */
[----:B------:R-:W-:Y:S05]  /*4680*/  @P2 BRA `(.L_x_169) ;  /* 0x00000000000c2947 */ /* 0x000fea0003800000 */
[----:B--2---:R-:W1:Y:S02]  /*4690*/  LDG.E.U8 R155, desc[UR36][R8.64+0x89] ;  /* 0x00008924089b7981 */ /* 0x004e64000c1e1100 */
[----:B-1----:R-:W-:-:S05]  /*46a0*/  PRMT R3, R155, 0x8880, RZ ;  /* 0x000088809b037816 */ /* 0x002fca00000000ff */
[----:B------:R-:W-:-:S07]  /*46b0*/  IMAD R12, R3, R154, RZ ;  /* 0x0000009a030c7224 */ /* 0x000fce00078e02ff */
.L_x_169:
[----:B------:R-:W-:Y:S05]  /*46c0*/  BSYNC B1 ;  /* 0x0000000000017941 */ /* 0x000fea0003800000 */
.L_x_168:
        /* <DEDUP_REMOVED lines=11> */
.L_x_171:
[----:B------:R-:W-:Y:S05]  /*4780*/  BSYNC B1 ;  /* 0x0000000000017941 */ /* 0x000fea0003800000 */
.L_x_170:
[----:B-1----:R-:W-:Y:S01]  /*4790*/  @!P4 IMAD R3, R94, R153, R12 ;  /* 0x000000995e03c224 */ /* 0x002fe200078e020c */
[----:B------:R-:W-:Y:S04]  /*47a0*/  BSSY B1, `(.L_x_172) ;  /* 0x0000006000017945 */ /* 0x000fe80003800000 */
[----:B------:R1:W-:Y:S01]  /*47b0*/  @!P4 STG.E.U8 desc[UR36][R6.64+0x88], R3 ;  /* 0x000088030600c986 */ /* 0x0003e2000c101124 */
[----:B------:R-:W-:Y:S05]  /*47c0*/  @P3 BRA `(.L_x_173) ;  /* 0x00000000000c3947 */ /* 0x000fea0003800000 */
[----:B--2---:R-:W1:Y:S02]  /*47d0*/  LDG.E.U8 R155, desc[UR36][R10.64+0x89] ;  /* 0x000089240a9b7981 */ /* 0x004e64000c1e1100 */
[----:B-1----:R-:W-:-:S05]  /*47e0*/  PRMT R3, R155, 0x8880, RZ ;  /* 0x000088809b037816 */ /* 0x002fca00000000ff */
[----:B------:R-:W-:-:S07]  /*47f0*/  IMAD R12, R3, R154, RZ ;  /* 0x0000009a030c7224 */ /* 0x000fce00078e02ff */
.L_x_173:
[----:B------:R-:W-:Y:S05]  /*4800*/  BSYNC B1 ;  /* 0x0000000000017941 */ /* 0x000fea0003800000 */
.L_x_172:
[----:B------:R-:W-:Y:S01]  /*4810*/  @!P3 IMAD R95, R95, R153, R12 ;  /* 0x000000995f5fb224 */ /* 0x000fe200078e020c */
[----:B------:R-:W-:Y:S04]  /*4820*/  BSSY B1, `(.L_x_174) ;  /* 0x0000006000017945 */ /* 0x000fe80003800000 */
[----:B------:R0:W-:Y:S01]  /*4830*/  @!P3 STG.E.U8 desc[UR36][R6.64+0x89], R95 ;  /* 0x0000895f0600b986 */ /* 0x0001e2000c101124 */
[----:B------:R-:W-:Y:S05]  /*4840*/  @P5 BRA `(.L_x_175) ;  /* 0x00000000000c5947 */ /* 0x000fea0003800000 */
[----:B--2---:R-:W1:Y:S02]  /*4850*/  LDG.E.U8 R155, desc[UR36][R8.64+0x90] ;  /* 0x00009024089b7981 */ /* 0x004e64000c1e1100 */
[----:B-1----:R-:W-:-:S05]  /*4860*/  PRMT R3, R155, 0x8880, RZ ;  /* 0x000088809b037816 */ /* 0x002fca00000000ff */
[----:B------:R-:W-:-:S07]  /*4870*/  IMAD R12, R3, R154, RZ ;  /* 0x0000009a030c7224 */ /* 0x000fce00078e02ff */
.L_x_175:
[----:B------:R-:W-:Y:S05]  /*4880*/  BSYNC B1 ;  /* 0x0000000000017941 */ /* 0x000fea0003800000 */
.L_x_174:
[----:B-1----:R-:W-:Y:S01]  /*4890*/  @!P5 IMAD R3, R96, R153, R12 ;  /* 0x000000996003d224 */ /* 0x002fe200078e020c */
[----:B------:R-:W-:Y:S04]  /*48a0*/  BSSY B1, `(.L_x_176) ;  /* 0x0000006000017945 */ /* 0x000fe80003800000 */
[----:B------:R1:W-:Y:S01]  /*48b0*/  @!P5 STG.E.U8 desc[UR36][R4.64+0x90], R3 ;  /* 0x000090030400d986 */ /* 0x0003e2000c101124 */
[----:B------:R-:W-:Y:S05]  /*48c0*/  @P2 BRA `(.L_x_177) ;  /* 0x00000000000c2947 */ /* 0x000fea0003800000 */
[----:B--2---:R-:W1:Y:S02]  /*48d0*/  LDG.E.U8 R155, desc[UR36][R8.64+0x91] ;  /* 0x00009124089b7981 */ /* 0x004e64000c1e1100 */
[----:B-1----:R-:W-:-:S05]  /*48e0*/  PRMT R3, R155, 0x8880, RZ ;  /* 0x000088809b037816 */ /* 0x002fca00000000ff */
[----:B------:R-:W-:-:S07]  /*48f0*/  IMAD R12, R3, R154, RZ ;  /* 0x0000009a030c7224 */ /* 0x000fce00078e02ff */
.L_x_177:
[----:B------:R-:W-:Y:S05]  /*4900*/  BSYNC B1 ;  /* 0x0000000000017941 */ /* 0x000fea0003800000 */
.L_x_176:
        /* <DEDUP_REMOVED lines=11> */
.L_x_179:
[----:B------:R-:W-:Y:S05]  /*49c0*/  BSYNC B1 ;  /* 0x0000000000017941 */ /* 0x000fea0003800000 */
.L_x_178:
[----:B-1----:R-:W-:Y:S01]  /*49d0*/  @!P4 IMAD R3, R98, R153, R12 ;  /* 0x000000996203c224 */ /* 0x002fe200078e020c */
[----:B------:R-:W-:Y:S04]  /*49e0*/  BSSY B1, `(.L_x_180) ;  /* 0x0000006000017945 */ /* 0x000fe80003800000 */
[----:B------:R1:W-:Y:S01]  /*49f0*/  @!P4 STG.E.U8 desc[UR36][R6.64+0x90], R3 ;  /* 0x000090030600c986 */ /* 0x0003e2000c101124 */
[----:B------:R-:W-:Y:S05]  /*4a00*/  @P3 BRA `(.L_x_181) ;  /* 0x00000000000c3947 */ /* 0x000fea0003800000 */
[----:B--2---:R-:W1:Y:S02]  /*4a10*/  LDG.E.U8 R155, desc[UR36][R10.64+0x91] ;  /* 0x000091240a9b7981 */ /* 0x004e64000c1e1100 */
[----:B-1----:R-:W-:-:S05]  /*4a20*/  PRMT R3, R155, 0x8880, RZ ;  /* 0x000088809b037816 */ /* 0x002fca00000000ff */
[----:B------:R-:W-:-:S07]  /*4a30*/  IMAD R12, R3, R154, RZ ;  /* 0x0000009a030c7224 */ /* 0x000fce00078e02ff */
.L_x_181:
[----:B------:R-:W-:Y:S05]  /*4a40*/  BSYNC B1 ;  /* 0x0000000000017941 */ /* 0x000fea0003800000 */
.L_x_180:
[----:B------:R-:W-:Y:S01]  /*4a50*/  @!P3 IMAD R99, R99, R153, R12 ;  /* 0x000000996363b224 */ /* 0x000fe200078e020c */
[----:B------:R-:W-:Y:S04]  /*4a60*/  BSSY B1, `(.L_x_182) ;  /* 0x0000006000017945 */ /* 0x000fe80003800000 */
[----:B------:R0:W-:Y:S01]  /*4a70*/  @!P3 STG.E.U8 desc[UR36][R6.64+0x91], R99 ;  /* 0x000091630600b986 */ /* 0x0001e2000c101124 */
[----:B------:R-:W-:Y:S05]  /*4a80*/  @P5 BRA `(.L_x_183) ;  /* 0x00000000000c5947 */ /* 0x000fea0003800000 */
[----:B--2---:R-:W1:Y:S02]  /*4a90*/  LDG.E.U8 R155, desc[UR36][R8.64+0x98] ;  /* 0x00009824089b7981 */ /* 0x004e64000c1e1100 */
[----:B-1----:R-:W-:-:S05]  /*4aa0*/  PRMT R3, R155, 0x8880, RZ ;  /* 0x000088809b037816 */ /* 0x002fca00000000ff */
[----:B------:R-:W-:-:S07]  /*4ab0*/  IMAD R12, R3, R154, RZ ;  /* 0x0000009a030c7224 */ /* 0x000fce00078e02ff */
.L_x_183:
[----:B------:R-:W-:Y:S05]  /*4ac0*/  BSYNC B1 ;  /* 0x0000000000017941 */ /* 0x000fea0003800000 */
.L_x_182:
[----:B-1----:R-:W-:Y:S01]  /*4ad0*/  @!P5 IMAD R3, R100, R153, R12 ;  /* 0x000000996403d224 */ /* 0x002fe200078e020c */
[----:B------:R-:W-:Y:S04]  /*4ae0*/  BSSY B1, `(.L_x_184) ;  /* 0x0000006000017945 */ /* 0x000fe80003800000 */
[----:B------:R1:W-:Y:S01]  /*4af0*/  @!P5 STG.E.U8 desc[UR36][R4.64+0x98], R3 ;  /* 0x000098030400d986 */ /* 0x0003e2000c101124 */
[----:B------:R-:W-:Y:S05]  /*4b00*/  @P2 BRA `(.L_x_185) ;  /* 0x00000000000c2947 */ /* 0x000fea0003800000 */
[----:B--2---:R-:W1:Y:S02]  /*4b10*/  LDG.E.U8 R155, desc[UR36][R8.64+0x99] ;  /* 0x00009924089b7981 */ /* 0x004e64000c1e1100 */
[----:B-1----:R-:W-:-:S05]  /*4b20*/  PRMT R3, R155, 0x8880, RZ ;  /* 0x000088809b037816 */ /* 0x002fca00000000ff */
[----:B------:R-:W-:-:S07]  /*4b30*/  IMAD R12, R3, R154, RZ ;  /* 0x0000009a030c7224 */ /* 0x000fce00078e02ff */
.L_x_185:
[----:B------:R-:W-:Y:S05]  /*4b40*/  BSYNC B1 ;  /* 0x0000000000017941 */ /* 0x000fea0003800000 */
.L_x_184:
        /* <DEDUP_REMOVED lines=11> */
.L_x_187:
[----:B------:R-:W-:Y:S05]  /*4c00*/  BSYNC B1 ;  /* 0x0000000000017941 */ /* 0x000fea0003800000 */
.L_x_186:
[----:B-1----:R-:W-:Y:S01]  /*4c10*/  @!P4 IMAD R3, R102, R153, R12 ;  /* 0x000000996603c224 */ /* 0x002fe200078e020c */
[----:B------:R-:W-:Y:S04]  /*4c20*/  BSSY B1, `(.L_x_188) ;  /* 0x0000006000017945 */ /* 0x000fe80003800000 */
[----:B------:R1:W-:Y:S01]  /*4c30*/  @!P4 STG.E.U8 desc[UR36][R6.64+0x98], R3 ;  /* 0x000098030600c986 */ /* 0x0003e2000c101124 */
[----:B------:R-:W-:Y:S05]  /*4c40*/  @P3 BRA `(.L_x_189) ;  /* 0x00000000000c3947 */ /* 0x000fea0003800000 */
[----:B--2---:R-:W1:Y:S02]  /*4c50*/  LDG.E.U8 R155, desc[UR36][R10.64+0x99] ;  /* 0x000099240a9b7981 */ /* 0x004e64000c1e1100 */
[----:B-1----:R-:W-:-:S05]  /*4c60*/  PRMT R3, R155, 0x8880, RZ ;  /* 0x000088809b037816 */ /* 0x002fca00000000ff */
[----:B------:R-:W-:-:S07]  /*4c70*/  IMAD R12, R3, R154, RZ ;  /* 0x0000009a030c7224 */ /* 0x000fce00078e02ff */
.L_x_189:
[----:B------:R-:W-:Y:S05]  /*4c80*/  BSYNC B1 ;  /* 0x0000000000017941 */ /* 0x000fea0003800000 */
.L_x_188:
[----:B------:R-:W-:Y:S01]  /*4c90*/  @!P3 IMAD R103, R103, R153, R12 ;  /* 0x000000996767b224 */ /* 0x000fe200078e020c */
[----:B------:R-:W-:Y:S04]  /*4ca0*/  BSSY B1, `(.L_x_190) ;  /* 0x0000006000017945 */ /* 0x000fe80003800000 */
[----:B------:R0:W-:Y:S01]  /*4cb0*/  @!P3 STG.E.U8 desc[UR36][R6.64+0x99], R103 ;  /* 0x000099670600b986 */ /* 0x0001e2000c101124 */
[----:B------:R-:W-:Y:S05]  /*4cc0*/  @P5 BRA `(.L_x_191) ;  /* 0x00000000000c5947 */ /* 0x000fea0003800000 */
[----:B--2---:R-:W1:Y:S02]  /*4cd0*/  LDG.E.U8 R155, desc[UR36][R8.64+0xa0] ;  /* 0x0000a024089b7981 */ /* 0x004e64000c1e1100 */
[----:B-1----:R-:W-:-:S05]  /*4ce0*/  PRMT R3, R155, 0x8880, RZ ;  /* 0x000088809b037816 */ /* 0x002fca00000000ff */
[----:B------:R-:W-:-:S07]  /*4cf0*/  IMAD R12, R3, R154, RZ ;  /* 0x0000009a030c7224 */ /* 0x000fce00078e02ff */
.L_x_191:
[----:B------:R-:W-:Y:S05]  /*4d00*/  BSYNC B1 ;  /* 0x0000000000017941 */ /* 0x000fea0003800000 */
.L_x_190:
[----:B-1----:R-:W-:Y:S01]  /*4d10*/  @!P5 IMAD R3, R104, R153, R12 ;  /* 0x000000996803d224 */ /* 0x002fe200078e020c */
[----:B------:R-:W-:Y:S04]  /*4d20*/  BSSY B1, `(.L_x_192) ;  /* 0x0000006000017945 */ /* 0x000fe80003800000 */
[----:B------:R1:W-:Y:S01]  /*4d30*/  @!P5 STG.E.U8 desc[UR36][R4.64+0xa0], R3 ;  /* 0x0000a0030400d986 */ /* 0x0003e2000c101124 */
[----:B------:R-:W-:Y:S05]  /*4d40*/  @P2 BRA `(.L_x_193) ;  /* 0x00000000000c2947 */ /* 0x000fea0003800000 */
[----:B--2---:R-:W1:Y:S02]  /*4d50*/  LDG.E.U8 R155, desc[UR36][R8.64+0xa1] ;  /* 0x0000a124089b7981 */ /* 0x004e64000c1e1100 */
[----:B-1----:R-:W-:-:S05]  /*4d60*/  PRMT R3, R155, 0x8880, RZ ;  /* 0x000088809b037816 */ /* 0x002fca00000000ff */
[----:B------:R-:W-:-:S07]  /*4d70*/  IMAD R12, R3, R154, RZ ;  /* 0x0000009a030c7224 */ /* 0x000fce00078e02ff */
.L_x_193:
[----:B------:R-:W-:Y:S05]  /*4d80*/  BSYNC B1 ;  /* 0x0000000000017941 */ /* 0x000fea0003800000 */
.L_x_192:
        /* <DEDUP_REMOVED lines=11> */
.L_x_195:
[----:B------:R-:W-:Y:S05]  /*4e40*/  BSYNC B1 ;  /* 0x0000000000017941 */ /* 0x000fea0003800000 */
.L_x_194:
[----:B-1----:R-:W-:Y:S01]  /*4e50*/  @!P4 IMAD R3, R106, R153, R12 ;  /* 0x000000996a03c224 */ /* 0x002fe200078e020c */
[----:B------:R-:W-:Y:S04]  /*4e60*/  BSSY B1, `(.L_x_196) ;  /* 0x0000006000017945 */ /* 0x000fe80003800000 */
[----:B------:R1:W-:Y:S01]  /*4e70*/  @!P4 STG.E.U8 desc[UR36][R6.64+0xa0], R3 ;  /* 0x0000a0030600c986 */ /* 0x0003e2000c101124 */
[----:B------:R-:W-:Y:S05]  /*4e80*/  @P3 BRA `(.L_x_197) ;  /* 0x00000000000c3947 */ /* 0x000fea0003800000 */
[----:B--2---:R-:W1:Y:S02]  /*4e90*/  LDG.E.U8 R155, desc[UR36][R10.64+0xa1] ;  /* 0x0000a1240a9b7981 */ /* 0x004e64000c1e1100 */
[----:B-1----:R-:W-:-:S05]  /*4ea0*/  PRMT R3, R155, 0x8880, RZ ;  /* 0x000088809b037816 */ /* 0x002fca00000000ff */
[----:B------:R-:W-:-:S07]  /*4eb0*/  IMAD R12, R3, R154, RZ ;  /* 0x0000009a030c7224 */ /* 0x000fce00078e02ff */
.L_x_197:
[----:B------:R-:W-:Y:S05]  /*4ec0*/  BSYNC B1 ;  /* 0x0000000000017941 */ /* 0x000fea0003800000 */
.L_x_196:
[----:B------:R-:W-:Y:S01]  /*4ed0*/  @!P3 IMAD R107, R107, R153, R12 ;  /* 0x000000996b6bb224 */ /* 0x000fe200078e020c */
[----:B------:R-:W-:Y:S04]  /*4ee0*/  BSSY B1, `(.L_x_198) ;  /* 0x0000006000017945 */ /* 0x000fe80003800000 */
[----:B------:R0:W-:Y:S01]  /*4ef0*/  @!P3 STG.E.U8 desc[UR36][R6.64+0xa1], R107 ;  /* 0x0000a16b0600b986 */ /* 0x0001e2000c101124 */
[----:B------:R-:W-:Y:S05]  /*4f00*/  @P5 BRA `(.L_x_199) ;  /* 0x00000000000c5947 */ /* 0x000fea0003800000 */
[----:B--2---:R-:W1:Y:S02]  /*4f10*/  LDG.E.U8 R155, desc[UR36][R8.64+0xa8] ;  /* 0x0000a824089b7981 */ /* 0x004e64000c1e1100 */
[----:B-1----:R-:W-:-:S05]  /*4f20*/  PRMT R3, R155, 0x8880, RZ ;  /* 0x000088809b037816 */ /* 0x002fca00000000ff */
[----:B------:R-:W-:-:S07]  /*4f30*/  IMAD R12, R3, R154, RZ ;  /* 0x0000009a030c7224 */ /* 0x000fce00078e02ff */
.L_x_199:
[----:B------:R-:W-:Y:S05]  /*4f40*/  BSYNC B1 ;  /* 0x0000000000017941 */ /* 0x000fea0003800000 */
.L_x_198:
[----:B-1----:R-:W-:Y:S01]  /*4f50*/  @!P5 IMAD R3, R108, R153, R12 ;  /* 0x000000996c03d224 */ /* 0x002fe200078e020c */
[----:B------:R-:W-:Y:S04]  /*4f60*/  BSSY B1, `(.L_x_200) ;  /* 0x0000006000017945 */ /* 0x000fe80003800000 */
[----:B------:R1:W-:Y:S01]  /*4f70*/  @!P5 STG.E.U8 desc[UR36][R4.64+0xa8], R3 ;  /* 0x0000a8030400d986 */ /* 0x0003e2000c101124 */
[----:B------:R-:W-:Y:S05]  /*4f80*/  @P2 BRA `(.L_x_201) ;  /* 0x00000000000c2947 */ /* 0x000fea0003800000 */
[----:B--2---:R-:W1:Y:S02]  /*4f90*/  LDG.E.U8 R155, desc[UR36][R8.64+0xa9] ;  /* 0x0000a924089b7981 */ /* 0x004e64000c1e1100 */
[----:B-1----:R-:W-:-:S05]  /*4fa0*/  PRMT R3, R155, 0x8880, RZ ;  /* 0x000088809b037816 */ /* 0x002fca00000000ff */
[----:B------:R-:W-:-:S07]  /*4fb0*/  IMAD R12, R3, R154, RZ ;  /* 0x0000009a030c7224 */ /* 0x000fce00078e02ff */
.L_x_201:
[----:B------:R-:W-:Y:S05]  /*4fc0*/  BSYNC B1 ;  /* 0x0000000000017941 */ /* 0x000fea0003800000 */
.L_x_200:
        /* <DEDUP_REMOVED lines=11> */
.L_x_203:
[----:B------:R-:W-:Y:S05]  /*5080*/  BSYNC B1 ;  /* 0x0000000000017941 */ /* 0x000fea0003800000 */
.L_x_202:
[----:B-1----:R-:W-:Y:S01]  /*5090*/  @!P4 IMAD R3, R110, R153, R12 ;  /* 0x000000996e03c224 */ /* 0x002fe200078e020c */
[----:B------:R-:W-:Y:S04]  /*50a0*/  BSSY B1, `(.L_x_204) ;  /* 0x0000006000017945 */ /* 0x000fe80003800000 */
[----:B------:R1:W-:Y:S01]  /*50b0*/  @!P4 STG.E.U8 desc[UR36][R6.64+0xa8], R3 ;  /* 0x0000a8030600c986 */ /* 0x0003e2000c101124 */
[----:B------:R-:W-:Y:S05]  /*50c0*/  @P3 BRA `(.L_x_205) ;  /* 0x00000000000c3947 */ /* 0x000fea0003800000 */
[----:B--2---:R-:W1:Y:S02]  /*50d0*/  LDG.E.U8 R155, desc[UR36][R10.64+0xa9] ;  /* 0x0000a9240a9b7981 */ /* 0x004e64000c1e1100 */
[----:B-1----:R-:W-:-:S05]  /*50e0*/  PRMT R3, R155, 0x8880, RZ ;  /* 0x000088809b037816 */ /* 0x002fca00000000ff */
[----:B------:R-:W-:-:S07]  /*50f0*/  IMAD R12, R3, R154, RZ ;  /* 0x0000009a030c7224 */ /* 0x000fce00078e02ff */
.L_x_205:
[----:B------:R-:W-:Y:S05]  /*5100*/  BSYNC B1 ;  /* 0x0000000000017941 */ /* 0x000fea0003800000 */
.L_x_204:
[----:B------:R-:W-:Y:S01]  /*5110*/  @!P3 IMAD R111, R111, R153, R12 ;  /* 0x000000996f6fb224 */ /* 0x000fe200078e020c */
[----:B------:R-:W-:Y:S04]  /*5120*/  BSSY B1, `(.L_x_206) ;  /* 0x0000006000017945 */ /* 0x000fe80003800000 */
[----:B------:R0:W-:Y:S01]  /*5130*/  @!P3 STG.E.U8 desc[UR36][R6.64+0xa9], R111 ;  /* 0x0000a96f0600b986 */ /* 0x0001e2000c101124 */
[----:B------:R-:W-:Y:S05]  /*5140*/  @P5 BRA `(.L_x_207) ;  /* 0x00000000000c5947 */ /* 0x000fea0003800000 */
[----:B--2---:R-:W1:Y:S02]  /*5150*/  LDG.E.U8 R155, desc[UR36][R8.64+0xb0] ;  /* 0x0000b024089b7981 */ /* 0x004e64000c1e1100 */
[----:B-1----:R-:W-:-:S05]  /*5160*/  PRMT R3, R155, 0x8880, RZ ;  /* 0x000088809b037816 */ /* 0x002fca00000000ff */
[----:B------:R-:W-:-:S07]  /*5170*/  IMAD R12, R3, R154, RZ ;  /* 0x0000009a030c7224 */ /* 0x000fce00078e02ff */
.L_x_207:
[----:B------:R-:W-:Y:S05]  /*5180*/  BSYNC B1 ;  /* 0x0000000000017941 */ /* 0x000fea0003800000 */
.L_x_206:
[----:B-1----:R-:W-:Y:S01]  /*5190*/  @!P5 IMAD R3, R112, R153, R12 ;  /* 0x000000997003d224 */ /* 0x002fe200078e020c */
[----:B------:R-:W-:Y:S04]  /*51a0*/  BSSY B1, `(.L_x_208) ;  /* 0x0000006000017945 */ /* 0x000fe80003800000 */
[----:B------:R1:W-:Y:S01]  /*51b0*/  @!P5 STG.E.U8 desc[UR36][R4.64+0xb0], R3 ;  /* 0x0000b0030400d986 */ /* 0x0003e2000c101124 */
[----:B------:R-:W-:Y:S05]  /*51c0*/  @P2 BRA `(.L_x_209) ;  /* 0x00000000000c2947 */ /* 0x000fea0003800000 */
[----:B--2---:R-:W1:Y:S02]  /*51d0*/  LDG.E.U8 R155, desc[UR36][R8.64+0xb1] ;  /* 0x0000b124089b7981 */ /* 0x004e64000c1e1100 */
[----:B-1----:R-:W-:-:S05]  /*51e0*/  PRMT R3, R155, 0x8880, RZ ;  /* 0x000088809b037816 */ /* 0x002fca00000000ff */
[----:B------:R-:W-:-:S07]  /*51f0*/  IMAD R12, R3, R154, RZ ;  /* 0x0000009a030c7224 */ /* 0x000fce00078e02ff */
.L_x_209:
[----:B------:R-:W-:Y:S05]  /*5200*/  BSYNC B1 ;  /* 0x0000000000017941 */ /* 0x000fea0003800000 */
.L_x_208:
        /* <DEDUP_REMOVED lines=11> */
.L_x_211:
[----:B------:R-:W-:Y:S05]  /*52c0*/  BSYNC B1 ;  /* 0x0000000000017941 */ /* 0x000fea0003800000 */
.L_x_210:
[----:B-1----:R-:W-:Y:S01]  /*52d0*/  @!P4 IMAD R3, R114, R153, R12 ;  /* 0x000000997203c224 */ /* 0x002fe200078e020c */
[----:B------:R-:W-:Y:S04]  /*52e0*/  BSSY B1, `(.L_x_212) ;  /* 0x0000006000017945 */ /* 0x000fe80003800000 */
[----:B------:R1:W-:Y:S01]  /*52f0*/  @!P4 STG.E.U8 desc[UR36][R6.64+0xb0], R3 ;  /* 0x0000b0030600c986 */ /* 0x0003e2000c101124 */
[----:B------:R-:W-:Y:S05]  /*5300*/  @P3 BRA `(.L_x_213) ;  /* 0x00000000000c3947 */ /* 0x000fea0003800000 */
[----:B--2---:R-:W1:Y:S02]  /*5310*/  LDG.E.U8 R155, desc[UR36][R10.64+0xb1] ;  /* 0x0000b1240a9b7981 */ /* 0x004e64000c1e1100 */
[----:B-1----:R-:W-:-:S05]  /*5320*/  PRMT R3, R155, 0x8880, RZ ;  /* 0x000088809b037816 */ /* 0x002fca00000000ff */
[----:B------:R-:W-:-:S07]  /*5330*/  IMAD R12, R3, R154, RZ ;  /* 0x0000009a030c7224 */ /* 0x000fce00078e02ff */
.L_x_213:
[----:B------:R-:W-:Y:S05]  /*5340*/  BSYNC B1 ;  /* 0x0000000000017941 */ /* 0x000fea0003800000 */
.L_x_212:
[----:B------:R-:W-:Y:S01]  /*5350*/  @!P3 IMAD R115, R115, R153, R12 ;  /* 0x000000997373b224 */ /* 0x000fe200078e020c */
[----:B------:R-:W-:Y:S04]  /*5360*/  BSSY B1, `(.L_x_214) ;  /* 0x0000006000017945 */ /* 0x000fe80003800000 */
[----:B------:R0:W-:Y:S01]  /*5370*/  @!P3 STG.E.U8 desc[UR36][R6.64+0xb1], R115 ;  /* 0x0000b1730600b986 */ /* 0x0001e2000c101124 */
[----:B------:R-:W-:Y:S05]  /*5380*/  @P5 BRA `(.L_x_215) ;  /* 0x00000000000c5947 */ /* 0x000fea0003800000 */
[----:B--2---:R-:W1:Y:S02]  /*5390*/  LDG.E.U8 R155, desc[UR36][R8.64+0xb8] ;  /* 0x0000b824089b7981 */ /* 0x004e64000c1e1100 */
[----:B-1----:R-:W-:-:S05]  /*53a0*/  PRMT R3, R155, 0x8880, RZ ;  /* 0x000088809b037816 */ /* 0x002fca00000000ff */
[----:B------:R-:W-:-:S07]  /*53b0*/  IMAD R12, R3, R154, RZ ;  /* 0x0000009a030c7224 */ /* 0x000fce00078e02ff */
.L_x_215:
[----:B------:R-:W-:Y:S05]  /*53c0*/  BSYNC B1 ;  /* 0x0000000000017941 */ /* 0x000fea0003800000 */
.L_x_214:
[----:B-1----:R-:W-:Y:S01]  /*53d0*/  @!P5 IMAD R3, R116, R153, R12 ;  /* 0x000000997403d224 */ /* 0x002fe200078e020c */
[----:B------:R-:W-:Y:S04]  /*53e0*/  BSSY B1, `(.L_x_216) ;  /* 0x0000006000017945 */ /* 0x000fe80003800000 */
[----:B------:R1:W-:Y:S01]  /*53f0*/  @!P5 STG.E.U8 desc[UR36][R4.64+0xb8], R3 ;  /* 0x0000b8030400d986 */ /* 0x0003e2000c101124 */
[----:B------:R-:W-:Y:S05]  /*5400*/  @P2 BRA `(.L_x_217) ;  /* 0x00000000000c2947 */ /* 0x000fea0003800000 */
[----:B--2---:R-:W1:Y:S02]  /*5410*/  LDG.E.U8 R155, desc[UR36][R8.64+0xb9] ;  /* 0x0000b924089b7981 */ /* 0x004e64000c1e1100 */
[----:B-1----:R-:W-:-:S05]  /*5420*/  PRMT R3, R155, 0x8880, RZ ;  /* 0x000088809b037816 */ /* 0x002fca00000000ff */
[----:B------:R-:W-:-:S07]  /*5430*/  IMAD R12, R3, R154, RZ ;  /* 0x0000009a030c7224 */ /* 0x000fce00078e02ff */
.L_x_217:
[----:B------:R-:W-:Y:S05]  /*5440*/  BSYNC B1 ;  /* 0x0000000000017941 */ /* 0x000fea0003800000 */
.L_x_216:
        /* <DEDUP_REMOVED lines=11> */
.L_x_219:
[----:B------:R-:W-:Y:S05]  /*5500*/  BSYNC B1 ;  /* 0x0000000000017941 */ /* 0x000fea0003800000 */
.L_x_218:
[----:B-1----:R-:W-:Y:S01]  /*5510*/  @!P4 IMAD R3, R118, R153, R12 ;  /* 0x000000997603c224 */ /* 0x002fe200078e020c */
[----:B------:R-:W-:Y:S04]  /*5520*/  BSSY B1, `(.L_x_220) ;  /* 0x0000006000017945 */ /* 0x000fe80003800000 */
[----:B------:R1:W-:Y:S01]  /*5530*/  @!P4 STG.E.U8 desc[UR36][R6.64+0xb8], R3 ;  /* 0x0000b8030600c986 */ /* 0x0003e2000c101124 */
[----:B------:R-:W-:Y:S05]  /*5540*/  @P3 BRA `(.L_x_221) ;  /* 0x00000000000c3947 */ /* 0x000fea0003800000 */
[----:B--2---:R-:W1:Y:S02]  /*5550*/  LDG.E.U8 R155, desc[UR36][R10.64+0xb9] ;  /* 0x0000b9240a9b7981 */ /* 0x004e64000c1e1100 */
[----:B-1----:R-:W-:-:S05]  /*5560*/  PRMT R3, R155, 0x8880, RZ ;  /* 0x000088809b037816 */ /* 0x002fca00000000ff */
[----:B------:R-:W-:-:S07]  /*5570*/  IMAD R12, R3, R154, RZ ;  /* 0x0000009a030c7224 */ /* 0x000fce00078e02ff */
.L_x_221:
[----:B------:R-:W-:Y:S05]  /*5580*/  BSYNC B1 ;  /* 0x0000000000017941 */ /* 0x000fea0003800000 */
.L_x_220:
[----:B------:R-:W-:Y:S01]  /*5590*/  @!P3 IMAD R119, R119, R153, R12 ;  /* 0x000000997777b224 */ /* 0x000fe200078e020c */
[----:B------:R-:W-:Y:S04]  /*55a0*/  BSSY B1, `(.L_x_222) ;  /* 0x0000006000017945 */ /* 0x000fe80003800000 */
[----:B------:R0:W-:Y:S01]  /*55b0*/  @!P3 STG.E.U8 desc[UR36][R6.64+0xb9], R119 ;  /* 0x0000b9770600b986 */ /* 0x0001e2000c101124 */
[----:B------:R-:W-:Y:S05]  /*55c0*/  @P5 BRA `(.L_x_223) ;  /* 0x00000000000c5947 */ /* 0x000fea0003800000 */
[----:B--2---:R-:W1:Y:S02]  /*55d0*/  LDG.E.U8 R155, desc[UR36][R8.64+0xc0] ;  /* 0x0000c024089b7981 */ /* 0x004e64000c1e1100 */
[----:B-1----:R-:W-:-:S05]  /*55e0*/  PRMT R3, R155, 0x8880, RZ ;  /* 0x000088809b037816 */ /* 0x002fca00000000ff */
[----:B------:R-:W-:-:S07]  /*55f0*/  IMAD R12, R3, R154, RZ ;  /* 0x0000009a030c7224 */ /* 0x000fce00078e02ff */
.L_x_223:
[----:B------:R-:W-:Y:S05]  /*5600*/  BSYNC B1 ;  /* 0x0000000000017941 */ /* 0x000fea0003800000 */
.L_x_222:
[----:B-1----:R-:W-:Y:S01]  /*5610*/  @!P5 IMAD R3, R120, R153, R12 ;  /* 0x000000997803d224 */ /* 0x002fe200078e020c */
[----:B------:R-:W-:Y:S04]  /*5620*/  BSSY B1, `(.L_x_224) ;  /* 0x0000006000017945 */ /* 0x000fe80003800000 */
[----:B------:R1:W-:Y:S01]  /*5630*/  @!P5 STG.E.U8 desc[UR36][R4.64+0xc0], R3 ;  /* 0x0000c0030400d986 */ /* 0x0003e2000c101124 */
[----:B------:R-:W-:Y:S05]  /*5640*/  @P2 BRA `(.L_x_225) ;  /* 0x00000000000c2947 */ /* 0x000fea0003800000 */
[----:B--2---:R-:W1:Y:S02]  /*5650*/  LDG.E.U8 R155, desc[UR36][R8.64+0xc1] ;  /* 0x0000c124089b7981 */ /* 0x004e64000c1e1100 */
[----:B-1----:R-:W-:-:S05]  /*5660*/  PRMT R3, R155, 0x8880, RZ ;  /* 0x000088809b037816 */ /* 0x002fca00000000ff */
[----:B------:R-:W-:-:S07]  /*5670*/  IMAD R12, R3, R154, RZ ;  /* 0x0000009a030c7224 */ /* 0x000fce00078e02ff */
.L_x_225:
[----:B------:R-:W-:Y:S05]  /*5680*/  BSYNC B1 ;  /* 0x0000000000017941 */ /* 0x000fea0003800000 */
.L_x_224:
        /* <DEDUP_REMOVED lines=11> */
.L_x_227:
[----:B------:R-:W-:Y:S05]  /*5740*/  BSYNC B1 ;  /* 0x0000000000017941 */ /* 0x000fea0003800000 */
.L_x_226:
[----:B-1----:R-:W-:Y:S01]  /*5750*/  @!P4 IMAD R3, R122, R153, R12 ;  /* 0x000000997a03c224 */ /* 0x002fe200078e020c */
[----:B------:R-:W-:Y:S04]  /*5760*/  BSSY B1, `(.L_x_228) ;  /* 0x0000006000017945 */ /* 0x000fe80003800000 */
[----:B------:R1:W-:Y:S01]  /*5770*/  @!P4 STG.E.U8 desc[UR36][R6.64+0xc0], R3 ;  /* 0x0000c0030600c986 */ /* 0x0003e2000c101124 */
[----:B------:R-:W-:Y:S05]  /*5780*/  @P3 BRA `(.L_x_229) ;  /* 0x00000000000c3947 */ /* 0x000fea0003800000 */
[----:B--2---:R-:W1:Y:S02]  /*5790*/  LDG.E.U8 R155, desc[UR36][R10.64+0xc1] ;  /* 0x0000c1240a9b7981 */ /* 0x004e64000c1e1100 */
[----:B-1----:R-:W-:-:S05]  /*57a0*/  PRMT R3, R155, 0x8880, RZ ;  /* 0x000088809b037816 */ /* 0x002fca00000000ff */
[----:B------:R-:W-:-:S07]  /*57b0*/  IMAD R12, R3, R154, RZ ;  /* 0x0000009a030c7224 */ /* 0x000fce00078e02ff */
.L_x_229:
[----:B------:R-:W-:Y:S05]  /*57c0*/  BSYNC B1 ;  /* 0x0000000000017941 */ /* 0x000fea0003800000 */
.L_x_228:
[----:B------:R-:W-:Y:S01]  /*57d0*/  @!P3 IMAD R123, R123, R153, R12 ;  /* 0x000000997b7bb224 */ /* 0x000fe200078e020c */
[----:B------:R-:W-:Y:S04]  /*57e0*/  BSSY B1, `(.L_x_230) ;  /* 0x0000006000017945 */ /* 0x000fe80003800000 */
[----:B------:R0:W-:Y:S01]  /*57f0*/  @!P3 STG.E.U8 desc[UR36][R6.64+0xc1], R123 ;  /* 0x0000c17b0600b986 */ /* 0x0001e2000c101124 */
[----:B------:R-:W-:Y:S05]  /*5800*/  @P5 BRA `(.L_x_231) ;  /* 0x00000000000c5947 */ /* 0x000fea0003800000 */
[----:B--2---:R-:W1:Y:S02]  /*5810*/  LDG.E.U8 R155, desc[UR36][R8.64+0xc8] ;  /* 0x0000c824089b7981 */ /* 0x004e64000c1e1100 */
[----:B-1----:R-:W-:-:S05]  /*5820*/  PRMT R3, R155, 0x8880, RZ ;  /* 0x000088809b037816 */ /* 0x002fca00000000ff */
[----:B------:R-:W-:-:S07]  /*5830*/  IMAD R12, R3, R154, RZ ;  /* 0x0000009a030c7224 */ /* 0x000fce00078e02ff */
.L_x_231:
[----:B------:R-:W-:Y:S05]  /*5840*/  BSYNC B1 ;  /* 0x0000000000017941 */ /* 0x000fea0003800000 */
.L_x_230:
[----:B-1----:R-:W-:Y:S01]  /*5850*/  @!P5 IMAD R3, R124, R153, R12 ;  /* 0x000000997c03d224 */ /* 0x002fe200078e020c */
[----:B------:R-:W-:Y:S04]  /*5860*/  BSSY B1, `(.L_x_232) ;  /* 0x0000006000017945 */ /* 0x000fe80003800000 */
[----:B------:R1:W-:Y:S01]  /*5870*/  @!P5 STG.E.U8 desc[UR36][R4.64+0xc8], R3 ;  /* 0x0000c8030400d986 */ /* 0x0003e2000c101124 */
[----:B------:R-:W-:Y:S05]  /*5880*/  @P2 BRA `(.L_x_233) ;  /* 0x00000000000c2947 */ /* 0x000fea0003800000 */
[----:B--2---:R-:W1:Y:S02]  /*5890*/  LDG.E.U8 R155, desc[UR36][R8.64+0xc9] ;  /* 0x0000c924089b7981 */ /* 0x004e64000c1e1100 */
[----:B-1----:R-:W-:-:S05]  /*58a0*/  PRMT R3, R155, 0x8880, RZ ;  /* 0x000088809b037816 */ /* 0x002fca00000000ff */
[----:B------:R-:W-:-:S07]  /*58b0*/  IMAD R12, R3, R154, RZ ;  /* 0x0000009a030c7224 */ /* 0x000fce00078e02ff */
.L_x_233:
[----:B------:R-:W-:Y:S05]  /*58c0*/  BSYNC B1 ;  /* 0x0000000000017941 */ /* 0x000fea0003800000 */
.L_x_232:
        /* <DEDUP_REMOVED lines=11> */
.L_x_235:
[----:B------:R-:W-:Y:S05]  /*5980*/  BSYNC B1 ;  /* 0x0000000000017941 */ /* 0x000fea0003800000 */
.L_x_234:
[----:B-1----:R-:W-:Y:S01]  /*5990*/  @!P4 IMAD R3, R126, R153, R12 ;  /* 0x000000997e03c224 */ /* 0x002fe200078e020c */
[----:B------:R-:W-:Y:S04]  /*59a0*/  BSSY B1, `(.L_x_236) ;  /* 0x0000006000017945 */ /* 0x000fe80003800000 */
[----:B------:R1:W-:Y:S01]  /*59b0*/  @!P4 STG.E.U8 desc[UR36][R6.64+0xc8], R3 ;  /* 0x0000c8030600c986 */ /* 0x0003e2000c101124 */
[----:B------:R-:W-:Y:S05]  /*59c0*/  @P3 BRA `(.L_x_237) ;  /* 0x00000000000c3947 */ /* 0x000fea0003800000 */
[----:B--2---:R-:W1:Y:S02]  /*59d0*/  LDG.E.U8 R155, desc[UR36][R10.64+0xc9] ;  /* 0x0000c9240a9b7981 */ /* 0x004e64000c1e1100 */
[----:B-1----:R-:W-:-:S05]  /*59e0*/  PRMT R3, R155, 0x8880, RZ ;  /* 0x000088809b037816 */ /* 0x002fca00000000ff */
[----:B------:R-:W-:-:S07]  /*59f0*/  IMAD R12, R3, R154, RZ ;  /* 0x0000009a030c7224 */ /* 0x000fce00078e02ff */
.L_x_237:
[----:B------:R-:W-:Y:S05]  /*5a00*/  BSYNC B1 ;  /* 0x0000000000017941 */ /* 0x000fea0003800000 */
.L_x_236:
[----:B------:R-:W-:Y:S01]  /*5a10*/  @!P3 IMAD R127, R127, R153, R12 ;  /* 0x000000997f7fb224 */ /* 0x000fe200078e020c */
[----:B------:R-:W-:Y:S04]  /*5a20*/  BSSY B1, `(.L_x_238) ;  /* 0x0000006000017945 */ /* 0x000fe80003800000 */
[----:B------:R0:W-:Y:S01]  /*5a30*/  @!P3 STG.E.U8 desc[UR36][R6.64+0xc9], R127 ;  /* 0x0000c97f0600b986 */ /* 0x0001e2000c101124 */
[----:B------:R-:W-:Y:S05]  /*5a40*/  @P5 BRA `(.L_x_239) ;  /* 0x00000000000c5947 */ /* 0x000fea0003800000 */
[----:B--2---:R-:W1:Y:S02]  /*5a50*/  LDG.E.U8 R155, desc[UR36][R8.64+0xd0] ;  /* 0x0000d024089b7981 */ /* 0x004e64000c1e1100 */
[----:B-1----:R-:W-:-:S05]  /*5a60*/  PRMT R3, R155, 0x8880, RZ ;  /* 0x000088809b037816 */ /* 0x002fca00000000ff */
[----:B------:R-:W-:-:S07]  /*5a70*/  IMAD R12, R3, R154, RZ ;  /* 0x0000009a030c7224 */ /* 0x000fce00078e02ff */
.L_x_239:
[----:B------:R-:W-:Y:S05]  /*5a80*/  BSYNC B1 ;  /* 0x0000000000017941 */ /* 0x000fea0003800000 */
.L_x_238:
[----:B-1----:R-:W-:Y:S01]  /*5a90*/  @!P5 IMAD R3, R128, R153, R12 ;  /* 0x000000998003d224 */ /* 0x002fe200078e020c */
[----:B------:R-:W-:Y:S04]  /*5aa0*/  BSSY B1, `(.L_x_240) ;  /* 0x0000006000017945 */ /* 0x000fe80003800000 */
[----:B------:R1:W-:Y:S01]  /*5ab0*/  @!P5 STG.E.U8 desc[UR36][R4.64+0xd0], R3 ;  /* 0x0000d0030400d986 */ /* 0x0003e2000c101124 */
[----:B------:R-:W-:Y:S05]  /*5ac0*/  @P2 BRA `(.L_x_241) ;  /* 0x00000000000c2947 */ /* 0x000fea0003800000 */
[----:B--2---:R-:W1:Y:S02]  /*5ad0*/  LDG.E.U8 R155, desc[UR36][R8.64+0xd1] ;  /* 0x0000d124089b7981 */ /* 0x004e64000c1e1100 */
[----:B-1----:R-:W-:-:S05]  /*5ae0*/  PRMT R3, R155, 0x8880, RZ ;  /* 0x000088809b037816 */ /* 0x002fca00000000ff */
[----:B------:R-:W-:-:S07]  /*5af0*/  IMAD R12, R3, R154, RZ ;  /* 0x0000009a030c7224 */ /* 0x000fce00078e02ff */
.L_x_241:
[----:B------:R-:W-:Y:S05]  /*5b00*/  BSYNC B1 ;  /* 0x0000000000017941 */ /* 0x000fea0003800000 */
.L_x_240:
        /* <DEDUP_REMOVED lines=11> */
.L_x_243:
[----:B------:R-:W-:Y:S05]  /*5bc0*/  BSYNC B1 ;  /* 0x0000000000017941 */ /* 0x000fea0003800000 */
.L_x_242:
[----:B-1----:R-:W-:Y:S01]  /*5bd0*/  @!P4 IMAD R3, R130, R153, R12 ;  /* 0x000000998203c224 */ /* 0x002fe200078e020c */
[----:B------:R-:W-:Y:S04]  /*5be0*/  BSSY B1, `(.L_x_244) ;  /* 0x0000006000017945 */ /* 0x000fe80003800000 */
[----:B------:R1:W-:Y:S01]  /*5bf0*/  @!P4 STG.E.U8 desc[UR36][R6.64+0xd0], R3 ;  /* 0x0000d0030600c986 */ /* 0x0003e2000c101124 */
[----:B------:R-:W-:Y:S05]  /*5c00*/  @P3 BRA `(.L_x_245) ;  /* 0x00000000000c3947 */ /* 0x000fea0003800000 */
[----:B--2---:R-:W1:Y:S02]  /*5c10*/  LDG.E.U8 R155, desc[UR36][R10.64+0xd1] ;  /* 0x0000d1240a9b7981 */ /* 0x004e64000c1e1100 */
[----:B-1----:R-:W-:-:S05]  /*5c20*/  PRMT R3, R155, 0x8880, RZ ;  /* 0x000088809b037816 */ /* 0x002fca00000000ff */
[----:B------:R-:W-:-:S07]  /*5c30*/  IMAD R12, R3, R154, RZ ;  /* 0x0000009a030c7224 */ /* 0x000fce00078e02ff */
.L_x_245:
[----:B------:R-:W-:Y:S05]  /*5c40*/  BSYNC B1 ;  /* 0x0000000000017941 */ /* 0x000fea0003800000 */
.L_x_244:
[----:B------:R-:W-:Y:S01]  /*5c50*/  @!P3 IMAD R131, R131, R153, R12 ;  /* 0x000000998383b224 */ /* 0x000fe200078e020c */
[----:B------:R-:W-:Y:S04]  /*5c60*/  BSSY B1, `(.L_x_246) ;  /* 0x0000006000017945 */ /* 0x000fe80003800000 */
[----:B------:R0:W-:Y:S01]  /*5c70*/  @!P3 STG.E.U8 desc[UR36][R6.64+0xd1], R131 ;  /* 0x0000d1830600b986 */ /* 0x0001e2000c101124 */
[----:B------:R-:W-:Y:S05]  /*5c80*/  @P5 BRA `(.L_x_247) ;  /* 0x00000000000c5947 */ /* 0x000fea0003800000 */
[----:B--2---:R-:W1:Y:S02]  /*5c90*/  LDG.E.U8 R155, desc[UR36][R8.64+0xd8] ;  /* 0x0000d824089b7981 */ /* 0x004e64000c1e1100 */
[----:B-1----:R-:W-:-:S05]  /*5ca0*/  PRMT R3, R155, 0x8880, RZ ;  /* 0x000088809b037816 */ /* 0x002fca00000000ff */
[----:B------:R-:W-:-:S07]  /*5cb0*/  IMAD R12, R3, R154, RZ ;  /* 0x0000009a030c7224 */ /* 0x000fce00078e02ff */
.L_x_247:
[----:B------:R-:W-:Y:S05]  /*5cc0*/  BSYNC B1 ;  /* 0x0000000000017941 */ /* 0x000fea0003800000 */
.L_x_246:
[----:B-1----:R-:W-:Y:S01]  /*5cd0*/  @!P5 IMAD R3, R132, R153, R12 ;  /* 0x000000998403d224 */ /* 0x002fe200078e020c */
[----:B------:R-:W-:Y:S04]  /*5ce0*/  BSSY B1, `(.L_x_248) ;  /* 0x0000006000017945 */ /* 0x000fe80003800000 */
[----:B------:R1:W-:Y:S01]  /*5cf0*/  @!P5 STG.E.U8 desc[UR36][R4.64+0xd8], R3 ;  /* 0x0000d8030400d986 */ /* 0x0003e2000c101124 */
[----:B------:R-:W-:Y:S05]  /*5d00*/  @P2 BRA `(.L_x_249) ;  /* 0x00000000000c2947 */ /* 0x000fea0003800000 */
[----:B--2---:R-:W1:Y:S02]  /*5d10*/  LDG.E.U8 R155, desc[UR36][R8.64+0xd9] ;  /* 0x0000d924089b7981 */ /* 0x004e64000c1e1100 */
[----:B-1----:R-:W-:-:S05]  /*5d20*/  PRMT R3, R155, 0x8880, RZ ;  /* 0x000088809b037816 */ /* 0x002fca00000000ff */
[----:B------:R-:W-:-:S07]  /*5d30*/  IMAD R12, R3, R154, RZ ;  /* 0x0000009a030c7224 */ /* 0x000fce00078e02ff */
.L_x_249:
[----:B------:R-:W-:Y:S05]  /*5d40*/  BSYNC B1 ;  /* 0x0000000000017941 */ /* 0x000fea0003800000 */
.L_x_248:
        /* <DEDUP_REMOVED lines=11> */
.L_x_251:
[----:B------:R-:W-:Y:S05]  /*5e00*/  BSYNC B1 ;  /* 0x0000000000017941 */ /* 0x000fea0003800000 */
.L_x_250:
[----:B-1----:R-:W-:Y:S01]  /*5e10*/  @!P4 IMAD R3, R134, R153, R12 ;  /* 0x000000998603c224 */ /* 0x002fe200078e020c */
[----:B------:R-:W-:Y:S04]  /*5e20*/  BSSY B1, `(.L_x_252) ;  /* 0x0000006000017945 */ /* 0x000fe80003800000 */
[----:B------:R1:W-:Y:S01]  /*5e30*/  @!P4 STG.E.U8 desc[UR36][R6.64+0xd8], R3 ;  /* 0x0000d8030600c986 */ /* 0x0003e2000c101124 */
[----:B------:R-:W-:Y:S05]  /*5e40*/  @P3 BRA `(.L_x_253) ;  /* 0x00000000000c3947 */ /* 0x000fea0003800000 */
[----:B--2---:R-:W1:Y:S02]  /*5e50*/  LDG.E.U8 R155, desc[UR36][R10.64+0xd9] ;  /* 0x0000d9240a9b7981 */ /* 0x004e64000c1e1100 */
[----:B-1----:R-:W-:-:S05]  /*5e60*/  PRMT R3, R155, 0x8880, RZ ;  /* 0x000088809b037816 */ /* 0x002fca00000000ff */
[----:B------:R-:W-:-:S07]  /*5e70*/  IMAD R12, R3, R154, RZ ;  /* 0x0000009a030c7224 */ /* 0x000fce00078e02ff */
.L_x_253:
[----:B------:R-:W-:Y:S05]  /*5e80*/  BSYNC B1 ;  /* 0x0000000000017941 */ /* 0x000fea0003800000 */
.L_x_252:
[----:B------:R-:W-:Y:S01]  /*5e90*/  @!P3 IMAD R135, R135, R153, R12 ;  /* 0x000000998787b224 */ /* 0x000fe200078e020c */
[----:B------:R-:W-:Y:S04]  /*5ea0*/  BSSY B1, `(.L_x_254) ;  /* 0x0000006000017945 */ /* 0x000fe80003800000 */
[----:B------:R0:W-:Y:S01]  /*5eb0*/  @!P3 STG.E.U8 desc[UR36][R6.64+0xd9], R135 ;  /* 0x0000d9870600b986 */ /* 0x0001e2000c101124 */
[----:B------:R-:W-:Y:S05]  /*5ec0*/  @P5 BRA `(.L_x_255) ;  /* 0x00000000000c5947 */ /* 0x000fea0003800000 */
[----:B--2---:R-:W1:Y:S02]  /*5ed0*/  LDG.E.U8 R155, desc[UR36][R8.64+0xe0] ;  /* 0x0000e024089b7981 */ /* 0x004e64000c1e1100 */
[----:B-1----:R-:W-:-:S05]  /*5ee0*/  PRMT R3, R155, 0x8880, RZ ;  /* 0x000088809b037816 */ /* 0x002fca00000000ff */
[----:B------:R-:W-:-:S07]  /*5ef0*/  IMAD R12, R3, R154, RZ ;  /* 0x0000009a030c7224 */ /* 0x000fce00078e02ff */
.L_x_255:
[----:B------:R-:W-:Y:S05]  /*5f00*/  BSYNC B1 ;  /* 0x0000000000017941 */ /* 0x000fea0003800000 */
.L_x_254:
[----:B-1----:R-:W-:Y:S01]  /*5f10*/  @!P5 IMAD R3, R136, R153, R12 ;  /* 0x000000998803d224 */ /* 0x002fe200078e020c */
[----:B------:R-:W-:Y:S04]  /*5f20*/  BSSY B1, `(.L_x_256) ;  /* 0x0000006000017945 */ /* 0x000fe80003800000 */
[----:B------:R1:W-:Y:S01]  /*5f30*/  @!P5 STG.E.U8 desc[UR36][R4.64+0xe0], R3 ;  /* 0x0000e0030400d986 */ /* 0x0003e2000c101124 */
[----:B------:R-:W-:Y:S05]  /*5f40*/  @P2 BRA `(.L_x_257) ;  /* 0x00000000000c2947 */ /* 0x000fea0003800000 */
[----:B--2---:R-:W1:Y:S02]  /*5f50*/  LDG.E.U8 R155, desc[UR36][R8.64+0xe1] ;  /* 0x0000e124089b7981 */ /* 0x004e64000c1e1100 */
[----:B-1----:R-:W-:-:S05]  /*5f60*/  PRMT R3, R155, 0x8880, RZ ;  /* 0x000088809b037816 */ /* 0x002fca00000000ff */
[----:B------:R-:W-:-:S07]  /*5f70*/  IMAD R12, R3, R154, RZ ;  /* 0x0000009a030c7224 */ /* 0x000fce00078e02ff */
.L_x_257:
[----:B------:R-:W-:Y:S05]  /*5f80*/  BSYNC B1 ;  /* 0x0000000000017941 */ /* 0x000fea0003800000 */
.L_x_256:
        /* <DEDUP_REMOVED lines=11> */
.L_x_259:
[----:B------:R-:W-:Y:S05]  /*6040*/  BSYNC B1 ;  /* 0x0000000000017941 */ /* 0x000fea0003800000 */
.L_x_258:
[----:B-1----:R-:W-:Y:S01]  /*6050*/  @!P4 IMAD R3, R138, R153, R12 ;  /* 0x000000998a03c224 */ /* 0x002fe200078e020c */
[----:B------:R-:W-:Y:S04]  /*6060*/  BSSY B1, `(.L_x_260) ;  /* 0x0000006000017945 */ /* 0x000fe80003800000 */
[----:B------:R1:W-:Y:S01]  /*6070*/  @!P4 STG.E.U8 desc[UR36][R6.64+0xe0], R3 ;  /* 0x0000e0030600c986 */ /* 0x0003e2000c101124 */
[----:B------:R-:W-:Y:S05]  /*6080*/  @P3 BRA `(.L_x_261) ;  /* 0x00000000000c3947 */ /* 0x000fea0003800000 */
[----:B--2---:R-:W1:Y:S02]  /*6090*/  LDG.E.U8 R155, desc[UR36][R10.64+0xe1] ;  /* 0x0000e1240a9b7981 */ /* 0x004e64000c1e1100 */
[----:B-1----:R-:W-:-:S05]  /*60a0*/  PRMT R3, R155, 0x8880, RZ ;  /* 0x000088809b037816 */ /* 0x002fca00000000ff */
[----:B------:R-:W-:-:S07]  /*60b0*/  IMAD R12, R3, R154, RZ ;  /* 0x0000009a030c7224 */ /* 0x000fce00078e02ff */
.L_x_261:
[----:B------:R-:W-:Y:S05]  /*60c0*/  BSYNC B1 ;  /* 0x0000000000017941 */ /* 0x000fea0003800000 */
.L_x_260:
[----:B------:R-:W-:Y:S01]  /*60d0*/  @!P3 IMAD R139, R139, R153, R12 ;  /* 0x000000998b8bb224 */ /* 0x000fe200078e020c */
[----:B------:R-:W-:Y:S04]  /*60e0*/  BSSY B1, `(.L_x_262) ;  /* 0x0000006000017945 */ /* 0x000fe80003800000 */
[----:B------:R0:W-:Y:S01]  /*60f0*/  @!P3 STG.E.U8 desc[UR36][R6.64+0xe1], R139 ;  /* 0x0000e18b0600b986 */ /* 0x0001e2000c101124 */
[----:B------:R-:W-:Y:S05]  /*6100*/  @P5 BRA `(.L_x_263) ;  /* 0x00000000000c5947 */ /* 0x000fea0003800000 */
[----:B--2---:R-:W1:Y:S02]  /*6110*/  LDG.E.U8 R155, desc[UR36][R8.64+0xe8] ;  /* 0x0000e824089b7981 */ /* 0x004e64000c1e1100 */
[----:B-1----:R-:W-:-:S05]  /*6120*/  PRMT R3, R155, 0x8880, RZ ;  /* 0x000088809b037816 */ /* 0x002fca00000000ff */
[----:B------:R-:W-:-:S07]  /*6130*/  IMAD R12, R3, R154, RZ ;  /* 0x0000009a030c7224 */ /* 0x000fce00078e02ff */
.L_x_263:
[----:B------:R-:W-:Y:S05]  /*6140*/  BSYNC B1 ;  /* 0x0000000000017941 */ /* 0x000fea0003800000 */
.L_x_262:
[----:B-1----:R-:W-:Y:S01]  /*6150*/  @!P5 IMAD R3, R140, R153, R12 ;  /* 0x000000998c03d224 */ /* 0x002fe200078e020c */
[----:B------:R-:W-:Y:S04]  /*6160*/  BSSY B1, `(.L_x_264) ;  /* 0x0000006000017945 */ /* 0x000fe80003800000 */
[----:B------:R1:W-:Y:S01]  /*6170*/  @!P5 STG.E.U8 desc[UR36][R4.64+0xe8], R3 ;  /* 0x0000e8030400d986 */ /* 0x0003e2000c101124 */
[----:B------:R-:W-:Y:S05]  /*6180*/  @P2 BRA `(.L_x_265) ;  /* 0x00000000000c2947 */ /* 0x000fea0003800000 */
[----:B--2---:R-:W1:Y:S02]  /*6190*/  LDG.E.U8 R155, desc[UR36][R8.64+0xe9] ;  /* 0x0000e924089b7981 */ /* 0x004e64000c1e1100 */
[----:B-1----:R-:W-:-:S05]  /*61a0*/  PRMT R3, R155, 0x8880, RZ ;  /* 0x000088809b037816 */ /* 0x002fca00000000ff */
[----:B------:R-:W-:-:S07]  /*61b0*/  IMAD R12, R3, R154, RZ ;  /* 0x0000009a030c7224 */ /* 0x000fce00078e02ff */
.L_x_265:
[----:B------:R-:W-:Y:S05]  /*61c0*/  BSYNC B1 ;  /* 0x0000000000017941 */ /* 0x000fea0003800000 */
.L_x_264:
        /* <DEDUP_REMOVED lines=11> */
.L_x_267:
[----:B------:R-:W-:Y:S05]  /*6280*/  BSYNC B1 ;  /* 0x0000000000017941 */ /* 0x000fea0003800000 */
.L_x_266:
[----:B-1----:R-:W-:Y:S01]  /*6290*/  @!P4 IMAD R3, R142, R153, R12 ;  /* 0x000000998e03c224 */ /* 0x002fe200078e020c */
[----:B------:R-:W-:Y:S04]  /*62a0*/  BSSY B1, `(.L_x_268) ;  /* 0x0000006000017945 */ /* 0x000fe80003800000 */
[----:B------:R1:W-:Y:S01]  /*62b0*/  @!P4 STG.E.U8 desc[UR36][R6.64+0xe8], R3 ;  /* 0x0000e8030600c986 */ /* 0x0003e2000c101124 */
[----:B------:R-:W-:Y:S05]  /*62c0*/  @P3 BRA `(.L_x_269) ;  /* 0x00000000000c3947 */ /* 0x000fea0003800000 */
[----:B--2---:R-:W1:Y:S02]  /*62d0*/  LDG.E.U8 R155, desc[UR36][R10.64+0xe9] ;  /* 0x0000e9240a9b7981 */ /* 0x004e64000c1e1100 */
[----:B-1----:R-:W-:-:S05]  /*62e0*/  PRMT R3, R155, 0x8880, RZ ;  /* 0x000088809b037816 */ /* 0x002fca00000000ff */
[----:B------:R-:W-:-:S07]  /*62f0*/  IMAD R12, R3, R154, RZ ;  /* 0x0000009a030c7224 */ /* 0x000fce00078e02ff */
.L_x_269:
[----:B------:R-:W-:Y:S05]  /*6300*/  BSYNC B1 ;  /* 0x0000000000017941 */ /* 0x000fea0003800000 */
.L_x_268:
[----:B------:R-:W-:Y:S01]  /*6310*/  @!P3 IMAD R143, R143, R153, R12 ;  /* 0x000000998f8fb224 */ /* 0x000fe200078e020c */
[----:B------:R-:W-:Y:S04]  /*6320*/  BSSY B1, `(.L_x_270) ;  /* 0x0000006000017945 */ /* 0x000fe80003800000 */
[----:B------:R0:W-:Y:S01]  /*6330*/  @!P3 STG.E.U8 desc[UR36][R6.64+0xe9], R143 ;  /* 0x0000e98f0600b986 */ /* 0x0001e2000c101124 */
[----:B------:R-:W-:Y:S05]  /*6340*/  @P5 BRA `(.L_x_271) ;  /* 0x00000000000c5947 */ /* 0x000fea0003800000 */
[----:B--2---:R-:W1:Y:S02]  /*6350*/  LDG.E.U8 R155, desc[UR36][R8.64+0xf0] ;  /* 0x0000f024089b7981 */ /* 0x004e64000c1e1100 */
[----:B-1----:R-:W-:-:S05]  /*6360*/  PRMT R3, R155, 0x8880, RZ ;  /* 0x000088809b037816 */ /* 0x002fca00000000ff */
[----:B------:R-:W-:-:S07]  /*6370*/  IMAD R12, R3, R154, RZ ;  /* 0x0000009a030c7224 */ /* 0x000fce00078e02ff */
.L_x_271:
[----:B------:R-:W-:Y:S05]  /*6380*/  BSYNC B1 ;  /* 0x0000000000017941 */ /* 0x000fea0003800000 */
.L_x_270:
[----:B-1----:R-:W-:Y:S01]  /*6390*/  @!P5 IMAD R3, R144, R153, R12 ;  /* 0x000000999003d224 */ /* 0x002fe200078e020c */
[----:B------:R-:W-:Y:S04]  /*63a0*/  BSSY B1, `(.L_x_272) ;  /* 0x0000006000017945 */ /* 0x000fe80003800000 */
[----:B------:R1:W-:Y:S01]  /*63b0*/  @!P5 STG.E.U8 desc[UR36][R4.64+0xf0], R3 ;  /* 0x0000f0030400d986 */ /* 0x0003e2000c101124 */
[----:B------:R-:W-:Y:S05]  /*63c0*/  @P2 BRA `(.L_x_273) ;  /* 0x00000000000c2947 */ /* 0x000fea0003800000 */
[----:B--2---:R-:W1:Y:S02]  /*63d0*/  LDG.E.U8 R155, desc[UR36][R8.64+0xf1] ;  /* 0x0000f124089b7981 */ /* 0x004e64000c1e1100 */
[----:B-1----:R-:W-:-:S05]  /*63e0*/  PRMT R3, R155, 0x8880, RZ ;  /* 0x000088809b037816 */ /* 0x002fca00000000ff */
[----:B------:R-:W-:-:S07]  /*63f0*/  IMAD R12, R3, R154, RZ ;  /* 0x0000009a030c7224 */ /* 0x000fce00078e02ff */
.L_x_273:
[----:B------:R-:W-:Y:S05]  /*6400*/  BSYNC B1 ;  /* 0x0000000000017941 */ /* 0x000fea0003800000 */
.L_x_272:
[C---:B------:R-:W-:Y:S01]  /*6410*/  ISETP.LT.OR P4, PT, R0.reuse, 0xf1, !P0 ;  /* 0x000000f10000780c */ /* 0x040fe20004781670 */
[----:B------:R-:W-:Y:S01]  /*6420*/  @!P2 IMAD R145, R145, R153, R12 ;  /* 0x000000999191a224 */ /* 0x000fe200078e020c */
[----:B------:R-:W-:Y:S01]  /*6430*/  BSSY B1, `(.L_x_274) ;  /* 0x000000a000017945 */ /* 0x000fe20003800000 */
[C---:B------:R-:W-:Y:S02]  /*6440*/  ISETP.LT.OR P3, PT, R0.reuse, 0xf2, !P0 ;  /* 0x000000f20000780c */ /* 0x040fe40004761670 */
        /* <DEDUP_REMOVED lines=8> */
.L_x_275:
[----:B------:R-:W-:Y:S05]  /*64d0*/  BSYNC B1 ;  /* 0x0000000000017941 */ /* 0x000fea0003800000 */
.L_x_274:
[----:B-1----:R-:W-:Y:S01]  /*64e0*/  @!P4 IMAD R3, R146, R153, R12 ;  /* 0x000000999203c224 */ /* 0x002fe200078e020c */
[----:B------:R-:W-:Y:S04]  /*64f0*/  BSSY B1, `(.L_x_276) ;  /* 0x0000006000017945 */ /* 0x000fe80003800000 */
[----:B------:R1:W-:Y:S01]  /*6500*/  @!P4 STG.E.U8 desc[UR36][R6.64+0xf0], R3 ;  /* 0x0000f0030600c986 */ /* 0x0003e2000c101124 */
[----:B------:R-:W-:Y:S05]  /*6510*/  @P3 BRA `(.L_x_277) ;  /* 0x00000000000c3947 */ /* 0x000fea0003800000 */
[----:B--2---:R-:W1:Y:S02]  /*6520*/  LDG.E.U8 R155, desc[UR36][R10.64+0xf1] ;  /* 0x0000f1240a9b7981 */ /* 0x004e64000c1e1100 */
[----:B-1----:R-:W-:-:S05]  /*6530*/  PRMT R3, R155, 0x8880, RZ ;  /* 0x000088809b037816 */ /* 0x002fca00000000ff */
[----:B------:R-:W-:-:S07]  /*6540*/  IMAD R12, R3, R154, RZ ;  /* 0x0000009a030c7224 */ /* 0x000fce00078e02ff */
.L_x_277:
[----:B------:R-:W-:Y:S05]  /*6550*/  BSYNC B1 ;  /* 0x0000000000017941 */ /* 0x000fea0003800000 */
.L_x_276:
[----:B------:R-:W-:Y:S01]  /*6560*/  @!P3 IMAD R147, R147, R153, R12 ;  /* 0x000000999393b224 */ /* 0x000fe200078e020c */
[----:B------:R-:W-:Y:S04]  /*6570*/  BSSY B1, `(.L_x_278) ;  /* 0x0000006000017945 */ /* 0x000fe80003800000 */
[----:B------:R0:W-:Y:S01]  /*6580*/  @!P3 STG.E.U8 desc[UR36][R6.64+0xf1], R147 ;  /* 0x0000f1930600b986 */ /* 0x0001e2000c101124 */
[----:B------:R-:W-:Y:S05]  /*6590*/  @P2 BRA `(.L_x_279) ;  /* 0x00000000000c2947 */ /* 0x000fea0003800000 */
[----:B--2---:R-:W1:Y:S02]  /*65a0*/  LDG.E.U8 R155, desc[UR36][R8.64+0xf8] ;  /* 0x0000f824089b7981 */ /* 0x004e64000c1e1100 */
[----:B-1----:R-:W-:-:S05]  /*65b0*/  PRMT R3, R155, 0x8880, RZ ;  /* 0x000088809b037816 */ /* 0x002fca00000000ff */
[----:B------:R-:W-:-:S07]  /*65c0*/  IMAD R12, R3, R154, RZ ;  /* 0x0000009a030c7224 */ /* 0x000fce00078e02ff */
.L_x_279:
[----:B------:R-:W-:Y:S05]  /*65d0*/  BSYNC B1 ;  /* 0x0000000000017941 */ /* 0x000fea0003800000 */
.L_x_278:
[----:B-1----:R-:W-:Y:S01]  /*65e0*/  @!P2 IMAD R3, R148, R153, R12 ;  /* 0x000000999403a224 */ /* 0x002fe200078e020c */
[----:B------:R-:W-:Y:S04]  /*65f0*/  BSSY B1, `(.L_x_280) ;  /* 0x0000006000017945 */ /* 0x000fe80003800000 */
[----:B------:R1:W-:Y:S01]  /*6600*/  @!P2 STG.E.U8 desc[UR36][R4.64+0xf8], R3 ;  /* 0x0000f8030400a986 */ /* 0x0003e2000c101124 */
[----:B------:R-:W-:Y:S05]  /*6610*/  @P1 BRA `(.L_x_281) ;  /* 0x00000000000c1947 */ /* 0x000fea0003800000 */
[----:B--2---:R-:W1:Y:S02]  /*6620*/  LDG.E.U8 R155, desc[UR36][R8.64+0xf9] ;  /* 0x0000f924089b7981 */ /* 0x004e64000c1e1100 */
[----:B-1----:R-:W-:-:S05]  /*6630*/  PRMT R3, R155, 0x8880, RZ ;  /* 0x000088809b037816 */ /* 0x002fca00000000ff */
[----:B------:R-:W-:-:S07]  /*6640*/  IMAD R12, R3, R154, RZ ;  /* 0x0000009a030c7224 */ /* 0x000fce00078e02ff */
.L_x_281:
[----:B------:R-:W-:Y:S05]  /*6650*/  BSYNC B1 ;  /* 0x0000000000017941 */ /* 0x000fea0003800000 */
.L_x_280:
[----:B------:R-:W-:Y:S01]  /*6660*/  @!P1 IMAD R149, R149, R153, R12 ;  /* 0x0000009995959224 */ /* 0x000fe200078e020c */
[----:B------:R-:W-:Y:S04]  /*6670*/  BSSY B1, `(.L_x_282) ;  /* 0x0000006000017945 */ /* 0x000fe80003800000 */
[----:B------:R0:W-:Y:S01]  /*6680*/  @!P1 STG.E.U8 desc[UR36][R4.64+0xf9], R149 ;  /* 0x0000f99504009986 */ /* 0x0001e2000c101124 */
[----:B------:R-:W-:Y:S05]  /*6690*/  @P5 BRA `(.L_x_283) ;  /* 0x00000000000c5947 */ /* 0x000fea0003800000 */
[----:B--2---:R-:W1:Y:S02]  /*66a0*/  LDG.E.U8 R155, desc[UR36][R10.64+0xf8] ;  /* 0x0000f8240a9b7981 */ /* 0x004e64000c1e1100 */
[----:B-1----:R-:W-:-:S05]  /*66b0*/  PRMT R3, R155, 0x8880, RZ ;  /* 0x000088809b037816 */ /* 0x002fca00000000ff */
[----:B------:R-:W-:-:S07]  /*66c0*/  IMAD R12, R3, R154, RZ ;  /* 0x0000009a030c7224 */ /* 0x000fce00078e02ff */
.L_x_283:
[----:B------:R-:W-:Y:S05]  /*66d0*/  BSYNC B1 ;  /* 0x0000000000017941 */ /* 0x000fea0003800000 */
.L_x_282:
[----:B-1----:R-:W-:Y:S01]  /*66e0*/  @!P5 IMAD R3, R150, R153, R12 ;  /* 0x000000999603d224 */ /* 0x002fe200078e020c */
[----:B------:R-:W-:Y:S01]  /*66f0*/  ISETP.LT.OR P0, PT, R0, 0xfa, !P0 ;  /* 0x000000fa0000780c */ /* 0x000fe20004701670 */
[----:B------:R-:W-:Y:S03]  /*6700*/  BSSY B1, `(.L_x_284) ;  /* 0x0000006000017945 */ /* 0x000fe60003800000 */
[----:B------:R1:W-:Y:S09]  /*6710*/  @!P5 STG.E.U8 desc[UR36][R6.64+0xf8], R3 ;  /* 0x0000f8030600d986 */ /* 0x0003f2000c101124 */
[----:B------:R-:W-:Y:S05]  /*6720*/  @P0 BRA `(.L_x_285) ;  /* 0x00000000000c0947 */ /* 0x000fea0003800000 */
[----:B--2---:R-:W1:Y:S02]  /*6730*/  LDG.E.U8 R155, desc[UR36][R10.64+0xf9] ;  /* 0x0000f9240a9b7981 */ /* 0x004e64000c1e1100 */
[----:B-1----:R-:W-:-:S05]  /*6740*/  PRMT R3, R155, 0x8880, RZ ;  /* 0x000088809b037816 */ /* 0x002fca00000000ff */
[----:B------:R-:W-:-:S07]  /*6750*/  IMAD R12, R3, R154, RZ ;  /* 0x0000009a030c7224 */ /* 0x000fce00078e02ff */
.L_x_285:
[----:B------:R-:W-:Y:S05]  /*6760*/  BSYNC B1 ;  /* 0x0000000000017941 */ /* 0x000fea0003800000 */
.L_x_284:
[----:B------:R-:W-:Y:S01]  /*6770*/  IMAD R151, R151, R153, R12 ;  /* 0x0000009997977224 */ /* 0x000fe200078e020c */
[----:B------:R-:W-:Y:S06]  /*6780*/  @P0 BRA `(.L_x_286) ;  /* 0x0000001800100947 */ /* 0x000fec0003800000 */
[----:B------:R0:W-:Y:S01]  /*6790*/  STG.E.U8 desc[UR36][R6.64+0xf9], R151 ;  /* 0x0000f99706007986 */ /* 0x0001e2000c101124 */
[----:B------:R-:W-:Y:S05]  /*67a0*/  BRA `(.L_x_286) ;  /* 0x0000001800087947 */ /* 0x000fea0003800000 */
.L_x_29:
[C---:B------:R-:W-:Y:S02]  /*67b0*/  ISETP.GE.AND P1, PT, R160.reuse, 0x1, PT ;  /* 0x00000001a000780c */ /* 0x040fe40003f26270 */
[----:B------:R-:W-:Y:S02]  /*67c0*/  ISETP.GE.AND P0, PT, R160, 0x9, PT ;  /* 0x00000009a000780c */ /* 0x000fe40003f06270 */
[C---:B------:R-:W-:Y:S02]  /*67d0*/  ISETP.LT.OR P4, PT, R0.reuse, 0x1, !P1 ;  /* 0x000000010000780c */ /* 0x040fe40004f81670 */
[C---:B------:R-:W-:Y:S02]  /*67e0*/  ISETP.LT.OR P3, PT, R0.reuse, 0x2, !P1 ;  /* 0x000000020000780c */ /* 0x040fe40004f61670 */
[C---:B------:R-:W-:Y:S02]  /*67f0*/  ISETP.LT.OR P2, PT, R0.reuse, 0x1, !P0 ;  /* 0x000000010000780c */ /* 0x040fe40004741670 */
[----:B------:R-:W-:-:S07]  /*6800*/  ISETP.LT.OR P5, PT, R0, 0x2, !P0 ;  /* 0x000000020000780c */ /* 0x000fce00047a1670 */
[-C--:B------:R-:W-:Y:S02]  /*6810*/  @!P4 IMAD R3, R24, R153.reuse, RZ ;  /* 0x000000991803c224 */ /* 0x080fe400078e02ff */
[-C--:B------:R-:W-:Y:S02]  /*6820*/  @!P3 IMAD R25, R25, R153.reuse, RZ ;  /* 0x000000991919b224 */ /* 0x080fe400078e02ff */
[-C--:B------:R-:W-:Y:S01]  /*6830*/  @!P2 IMAD R9, R26, R153.reuse, RZ ;  /* 0x000000991a09a224 */ /* 0x080fe200078e02ff */
[----:B------:R0:W-:Y:S01]  /*6840*/  @!P4 STG.E.U8 desc[UR36][R4.64], R3 ;  /* 0x000000030400c986 */ /* 0x0001e2000c101124 */
[C---:B------:R-:W-:Y:S01]  /*6850*/  ISETP.LT.OR P4, PT, R0.reuse, 0x9, !P1 ;  /* 0x000000090000780c */ /* 0x040fe20004f81670 */
[----:B------:R-:W-:Y:S02]  /*6860*/  @!P5 IMAD R27, R27, R153, RZ ;  /* 0x000000991b1bd224 */ /* 0x000fe400078e02ff */
[----:B------:R-:W-:Y:S01]  /*6870*/  @!P3 STG.E.U8 desc[UR36][R4.64+0x1], R25 ;  /* 0x000001190400b986 */ /* 0x000fe2000c101124 */
[----:B------:R-:W-:-:S03]  /*6880*/  ISETP.LT.OR P3, PT, R0, 0xa, !P1 ;  /* 0x0000000a0000780c */ /* 0x000fc60004f61670 */
[----:B------:R1:W-:Y:S01]  /*6890*/  @!P2 STG.E.U8 desc[UR36][R6.64], R9 ;  /* 0x000000090600a986 */ /* 0x0003e2000c101124 */
[----:B------:R-:W-:-:S03]  /*68a0*/  ISETP.LT.OR P2, PT, R0, 0x9, !P0 ;  /* 0x000000090000780c */ /* 0x000fc60004741670 */
[----:B------:R-:W-:Y:S01]  /*68b0*/  @!P5 STG.E.U8 desc[UR36][R6.64+0x1], R27 ;  /* 0x0000011b0600d986 */ /* 0x000fe2000c101124 */
[----:B------:R-:W-:Y:S01]  /*68c0*/  ISETP.LT.OR P5, PT, R0, 0xa, !P0 ;  /* 0x0000000a0000780c */ /* 0x000fe200047a1670 */
[----:B------:R-:W-:-:S04]  /*68d0*/  @!P4 IMAD R11, R28, R153, RZ ;  /* 0x000000991c0bc224 */ /* 0x000fc800078e02ff */
[-C--:B------:R-:W-:Y:S01]  /*68e0*/  @!P3 IMAD R29, R29, R153.reuse, RZ ;  /* 0x000000991d1db224 */ /* 0x080fe200078e02ff */
[----:B------:R-:W-:Y:S01]  /*68f0*/  @!P4 STG.E.U8 desc[UR36][R4.64+0x8], R11 ;  /* 0x0000080b0400c986 */ /* 0x000fe2000c101124 */
[----:B------:R-:W-:Y:S02]  /*6900*/  ISETP.LT.OR P4, PT, R0, 0x11, !P1 ;  /* 0x000000110000780c */ /* 0x000fe40004f81670 */
[-C--:B0-----:R-:W-:Y:S01]  /*6910*/  @!P2 IMAD R3, R30, R153.reuse, RZ ;  /* 0x000000991e03a224 */ /* 0x081fe200078e02ff */
[----:B------:R-:W-:Y:S01]  /*6920*/  @!P3 STG.E.U8 desc[UR36][R4.64+0x9], R29 ;  /* 0x0000091d0400b986 */ /* 0x000fe2000c101124 */
[C---:B------:R-:W-:Y:S02]  /*6930*/  ISETP.LT.OR P3, PT, R0.reuse, 0x12, !P1 ;  /* 0x000000120000780c */ /* 0x040fe40004f61670 */
[----:B------:R-:W-:Y:S01]  /*6940*/  @!P5 IMAD R31, R31, R153, RZ ;  /* 0x000000991f1fd224 */ /* 0x000fe200078e02ff */
[----:B------:R0:W-:Y:S01]  /*6950*/  @!P2 STG.E.U8 desc[UR36][R6.64+0x8], R3 ;  /* 0x000008030600a986 */ /* 0x0001e2000c101124 */
[----:B------:R-:W-:-:S03]  /*6960*/  ISETP.LT.OR P2, PT, R0, 0x11, !P0 ;  /* 0x000000110000780c */ /* 0x000fc60004741670 */
[----:B------:R-:W-:Y:S01]  /*6970*/  @!P5 STG.E.U8 desc[UR36][R6.64+0x9], R31 ;  /* 0x0000091f0600d986 */ /* 0x000fe2000c101124 */
[----:B------:R-:W-:Y:S01]  /*6980*/  ISETP.LT.OR P5, PT, R0, 0x12, !P0 ;  /* 0x000000120000780c */ /* 0x000fe200047a1670 */
[----:B-1----:R-:W-:-:S04]  /*6990*/  @!P4 IMAD R9, R32, R153, RZ ;  /* 0x000000992009c224 */ /* 0x002fc800078e02ff */
        /* <DEDUP_REMOVED lines=301> */
[----:B------:R1:W-:Y:S01]  /*7c70*/  @!P4 STG.E.U8 desc[UR36][R4.64+0xd8], R11 ;  /* 0x0000d80b0400c986 */ /* 0x0003e2000c101124 */
        /* <DEDUP_REMOVED lines=13> */
[-C--:B-1----:R-:W-:Y:S01]  /*7d50*/  @!P2 IMAD R11, R138, R153.reuse, RZ ;  /* 0x000000998a0ba224 */ /* 0x082fe200078e02ff */
[----:B------:R-:W-:Y:S01]  /*7d60*/  @!P3 STG.E.U8 desc[UR36][R4.64+0xe1], R137 ;  /* 0x0000e1890400b986 */ /* 0x000fe2000c101124 */
[C---:B------:R-:W-:Y:S02]  /*7d70*/  ISETP.LT.OR P3, PT, R0.reuse, 0xea, !P1 ;  /* 0x000000ea0000780c */ /* 0x040fe40004f61670 */
[----:B------:R-:W-:Y:S01]  /*7d80*/  @!P5 IMAD R139, R139, R153, RZ ;  /* 0x000000998b8bd224 */ /* 0x000fe200078e02ff */
[----:B------:R1:W-:Y:S01]  /*7d90*/  @!P2 STG.E.U8 desc[UR36][R6.64+0xe0], R11 ;  /* 0x0000e00b0600a986 */ /* 0x0003e2000c101124 */
[----:B------:R-:W-:-:S03]  /*7da0*/  ISETP.LT.OR P2, PT, R0, 0xe9, !P0 ;  /* 0x000000e90000780c */ /* 0x000fc60004741670 */
[----:B------:R-:W-:Y:S01]  /*7db0*/  @!P5 STG.E.U8 desc[UR36][R6.64+0xe1], R139 ;  /* 0x0000e18b0600d986 */ /* 0x000fe2000c101124 */
[----:B------:R-:W-:Y:S01]  /*7dc0*/  ISETP.LT.OR P5, PT, R0, 0xea, !P0 ;  /* 0x000000ea0000780c */ /* 0x000fe200047a1670 */
[----:B0-----:R-:W-:-:S04]  /*7dd0*/  @!P4 IMAD R3, R140, R153, RZ ;  /* 0x000000998c03c224 */ /* 0x001fc800078e02ff */
[-C--:B------:R-:W-:Y:S01]  /*7de0*/  @!P3 IMAD R141, R141, R153.reuse, RZ ;  /* 0x000000998d8db224 */ /* 0x080fe200078e02ff */
[----:B------:R0:W-:Y:S01]  /*7df0*/  @!P4 STG.E.U8 desc[UR36][R4.64+0xe8], R3 ;  /* 0x0000e8030400c986 */ /* 0x0001e2000c101124 */
[----:B------:R-:W-:Y:S02]  /*7e00*/  ISETP.LT.OR P4, PT, R0, 0xf2, !P1 ;  /* 0x000000f20000780c */ /* 0x000fe40004f81670 */
[-C--:B---3--:R-:W-:Y:S01]  /*7e10*/  @!P2 IMAD R9, R142, R153.reuse, RZ ;  /* 0x000000998e09a224 */ /* 0x088fe200078e02ff */
[----:B------:R-:W-:Y:S01]  /*7e20*/  @!P3 STG.E.U8 desc[UR36][R4.64+0xe9], R141 ;  /* 0x0000e98d0400b986 */ /* 0x000fe2000c101124 */
[C---:B------:R-:W-:Y:S02]  /*7e30*/  ISETP.LT.OR P3, PT, R0.reuse, 0xf1, !P1 ;  /* 0x000000f10000780c */ /* 0x040fe40004f61670 */
[----:B------:R-:W-:Y:S01]  /*7e40*/  @!P5 IMAD R143, R143, R153, RZ ;  /* 0x000000998f8fd224 */ /* 0x000fe200078e02ff */
[----:B------:R-:W-:Y:S01]  /*7e50*/  @!P2 STG.E.U8 desc[UR36][R6.64+0xe8], R9 ;  /* 0x0000e8090600a986 */ /* 0x000fe2000c101124 */
[----:B------:R-:W-:-:S03]  /*7e60*/  ISETP.LT.OR P2, PT, R0, 0xf1, !P0 ;  /* 0x000000f10000780c */ /* 0x000fc60004741670 */
[----:B------:R-:W-:Y:S01]  /*7e70*/  @!P5 STG.E.U8 desc[UR36][R6.64+0xe9], R143 ;  /* 0x0000e98f0600d986 */ /* 0x000fe2000c101124 */
[----:B------:R-:W-:Y:S01]  /*7e80*/  ISETP.LT.OR P5, PT, R0, 0xf9, !P0 ;  /* 0x000000f90000780c */ /* 0x000fe200047a1670 */
[----:B------:R-:W-:-:S04]  /*7e90*/  @!P4 IMAD R145, R145, R153, RZ ;  /* 0x000000999191c224 */ /* 0x000fc800078e02ff */
[-C--:B-1----:R-:W-:Y:S01]  /*7ea0*/  @!P3 IMAD R11, R144, R153.reuse, RZ ;  /* 0x00000099900bb224 */ /* 0x082fe200078e02ff */
[----:B------:R-:W-:Y:S01]  /*7eb0*/  @!P4 STG.E.U8 desc[UR36][R4.64+0xf1], R145 ;  /* 0x0000f1910400c986 */ /* 0x000fe2000c101124 */
[C---:B------:R-:W-:Y:S02]  /*7ec0*/  ISETP.LT.OR P4, PT, R0.reuse, 0xf2, !P0 ;  /* 0x000000f20000780c */ /* 0x040fe40004781670 */
[C---:B------:R-:W-:Y:S01]  /*7ed0*/  ISETP.LT.OR P0, PT, R0.reuse, 0xfa, !P0 ;  /* 0x000000fa0000780c */ /* 0x040fe20004701670 */
[----:B------:R1:W-:Y:S01]  /*7ee0*/  @!P3 STG.E.U8 desc[UR36][R4.64+0xf0], R11 ;  /* 0x0000f00b0400b986 */ /* 0x0003e2000c101124 */
[----:B------:R-:W-:Y:S01]  /*7ef0*/  ISETP.LT.OR P3, PT, R0, 0xf9, !P1 ;  /* 0x000000f90000780c */ /* 0x000fe20004f61670 */
[----:B0-----:R-:W-:Y:S01]  /*7f00*/  @!P2 IMAD R3, R146, R153, RZ ;  /* 0x000000999203a224 */ /* 0x001fe200078e02ff */
[----:B------:R-:W-:-:S04]  /*7f10*/  ISETP.LT.OR P1, PT, R0, 0xfa, !P1 ;  /* 0x000000fa0000780c */ /* 0x000fc80004f21670 */
[----:B------:R0:W-:Y:S03]  /*7f20*/  @!P2 STG.E.U8 desc[UR36][R6.64+0xf0], R3 ;  /* 0x0000f0030600a986 */ /* 0x0001e6000c101124 */
[-C--:B------:R-:W-:Y:S02]  /*7f30*/  @!P4 IMAD R147, R147, R153.reuse, RZ ;  /* 0x000000999393c224 */ /* 0x080fe400078e02ff */
[-C--:B-1----:R-:W-:Y:S02]  /*7f40*/  @!P5 IMAD R11, R150, R153.reuse, RZ ;  /* 0x00000099960bd224 */ /* 0x082fe400078e02ff */
[-C--:B------:R-:W-:Y:S01]  /*7f50*/  @!P3 IMAD R9, R148, R153.reuse, RZ ;  /* 0x000000999409b224 */ /* 0x080fe200078e02ff */
[----:B------:R0:W-:Y:S01]  /*7f60*/  @!P4 STG.E.U8 desc[UR36][R6.64+0xf1], R147 ;  /* 0x0000f1930600c986 */ /* 0x0001e2000c101124 */
[-C--:B------:R-:W-:Y:S02]  /*7f70*/  @!P1 IMAD R149, R149, R153.reuse, RZ ;  /* 0x0000009995959224 */ /* 0x080fe400078e02ff */
[----:B------:R-:W-:Y:S01]  /*7f80*/  @!P0 IMAD R151, R151, R153, RZ ;  /* 0x0000009997978224 */ /* 0x000fe200078e02ff */
[----:B------:R0:W-:Y:S04]  /*7f90*/  @!P3 STG.E.U8 desc[UR36][R4.64+0xf8], R9 ;  /* 0x0000f8090400b986 */ /* 0x0001e8000c101124 */
[----:B------:R0:W-:Y:S04]  /*7fa0*/  @!P1 STG.E.U8 desc[UR36][R4.64+0xf9], R149 ;  /* 0x0000f99504009986 */ /* 0x0001e8000c101124 */
[----:B------:R0:W-:Y:S04]  /*7fb0*/  @!P5 STG.E.U8 desc[UR36][R6.64+0xf8], R11 ;  /* 0x0000f80b0600d986 */ /* 0x0001e8000c101124 */
[----:B------:R0:W-:Y:S02]  /*7fc0*/  @!P0 STG.E.U8 desc[UR36][R6.64+0xf9], R151 ;  /* 0x0000f99706008986 */ /* 0x0001e4000c101124 */
.L_x_286:
[----:B------:R-:W-:Y:S05]  /*7fd0*/  BSYNC B0 ;  /* 0x0000000000007941 */ /* 0x000fea0003800000 */
.L_x_28:
[----:B------:R-:W-:Y:S01]  /*7fe0*/  ULDC UR4, c[0x0][0xc] ;  /* 0x0000030000047ab9 */ /* 0x000fe20000000800 */
[----:B------:R-:W-:Y:S01]  /*7ff0*/  ULDC UR5, c[0x0][0x10] ;  /* 0x0000040000057ab9 */ /* 0x000fe20000000800 */
[----:B01----:R-:W0:Y:S01]  /*8000*/  LDC R3, c[0x0][0x14] ;  /* 0x00000500ff037b82 */ /* 0x003e220000000800 */
[----:B------:R-:W-:Y:S01]  /*8010*/  UIMAD.WIDE.U32 UR4, UR4, UR5, URZ ;  /* 0x00000005040472a5 */ /* 0x000fe2000f8e003f */
[----:B------:R-:W-:Y:S01]  /*8020*/  PRMT R0, RZ, 0x7610, R0 ;  /* 0x00007610ff007816 */ /* 0x000fe20000000000 */
[----:B------:R-:W-:Y:S02]  /*8030*/  IMAD.MOV.U32 R23, RZ, RZ, -0x1 ;  /* 0xffffffffff177424 */ /* 0x000fe400078e00ff */
[----:B------:R-:W-:Y:S02]  /*8040*/  IMAD.MOV.U32 R22, RZ, RZ, -0x1 ;  /* 0xffffffffff167424 */ /* 0x000fe400078e00ff */
[----:B0-----:R-:W-:-:S04]  /*8050*/  IMAD.WIDE.U32 R16, R3, UR4, R16 ;  /* 0x0000000403107c25 */ /* 0x001fc8000f8e0010 */
[----:B------:R-:W-:Y:S01]  /*8060*/  IMAD R3, R3, UR5, RZ ;  /* 0x0000000503037c24 */ /* 0x000fe2000f8e02ff */
[----:B------:R-:W-:Y:S02]  /*8070*/  ULDC.64 UR4, c[0x0][0x650] ;  /* 0x0001940000047ab9 */ /* 0x000fe40000000a00 */
[----:B------:R-:W-:Y:S01]  /*8080*/  ISETP.GE.U32.AND P0, PT, R16, UR4, PT ;  /* 0x0000000410007c0c */ /* 0x000fe2000bf06070 */
[----:B------:R-:W-:-:S05]  /*8090*/  IMAD.IADD R17, R17, 0x1, R3 ;  /* 0x0000000111117824 */ /* 0x000fca00078e0203 */
[----:B------:R-:W-:-:S13]  /*80a0*/  ISETP.GE.U32.AND.EX P0, PT, R17, UR5, PT, P0 ;  /* 0x0000000511007c0c */ /* 0x000fda000bf06100 */
[----:B------:R-:W-:Y:S05]  /*80b0*/  @P0 BRA `(.L_x_287) ;  /* 0x0000000400640947 */ /* 0x000fea0003800000 */
[----:B------:R-:W0:Y:S01]  /*80c0*/  S2R R12, SR_CTAID.X ;  /* 0x00000000000c7919 */ /* 0x000e220000002500 */
[----:B------:R-:W1:Y:S01]  /*80d0*/  LDC.64 R10, c[0x0][0x628] ;  /* 0x00018a00ff0a7b82 */ /* 0x000e620000000a00 */
[----:B------:R-:W-:Y:S01]  /*80e0*/  ULDC UR4, c[0x0][0x150] ;  /* 0x0000540000047ab9 */ /* 0x000fe20000000800 */
[----:B------:R-:W-:Y:S01]  /*80f0*/  IMAD.MOV.U32 R8, RZ, RZ, R16 ;  /* 0x000000ffff087224 */ /* 0x000fe200078e0010 */
[----:B------:R-:W0:Y:S01]  /*8100*/  S2R R23, SR_CTAID.Y ;  /* 0x0000000000177919 */ /* 0x000e220000002600 */
[----:B------:R-:W-:-:S04]  /*8110*/  IMAD.MOV.U32 R9, RZ, RZ, R17 ;  /* 0x000000ffff097224 */ /* 0x000fc800078e0011 */
[----:B------:R-:W2:Y:S08]  /*8120*/  LDC R21, c[0x0][0x144] ;  /* 0x00005100ff157b82 */ /* 0x000eb00000000800 */
[----:B------:R-:W2:Y:S08]  /*8130*/  LDC R0, c[0x0][0x630] ;  /* 0x00018c00ff007b82 */ /* 0x000eb00000000800 */
[----:B------:R-:W2:Y:S01]  /*8140*/  LDC.64 R14, c[0x0][0x620] ;  /* 0x00018800ff0e7b82 */ /* 0x000ea20000000a00 */
[----:B-1----:R-:W-:-:S04]  /*8150*/  ISETP.NE.U32.AND P0, PT, R10, RZ, PT ;  /* 0x000000ff0a00720c */ /* 0x002fc80003f05070 */
[----:B------:R-:W-:Y:S02]  /*8160*/  ISETP.NE.AND.EX P0, PT, R11, RZ, PT, P0 ;  /* 0x000000ff0b00720c */ /* 0x000fe40003f05300 */
[----:B0-----:R-:W-:-:S05]  /*8170*/  I2FP.F32.U32 R3, R12 ;  /* 0x0000000c00037245 */ /* 0x001fca0000201000 */
[----:B------:R-:W-:-:S04]  /*8180*/  FMUL R3, R3, UR4 ;  /* 0x0000000403037c20 */ /* 0x000fc80008400000 */
[----:B------:R0:W1:Y:S02]  /*8190*/  F2I.U32.TRUNC.NTZ R20, R3 ;  /* 0x0000000300147305 */ /* 0x000064000020f000 */
[----:B------:R-:W-:Y:S05]  /*81a0*/  @!P0 BRA `(.L_x_288) ;  /* 0x0000000000288947 */ /* 0x000fea0003800000 */
[----:B0-----:R-:W0:Y:S02]  /*81b0*/  LDC R3, c[0x0][0x634] ;  /* 0x00018d00ff037b82 */ /* 0x001e240000000800 */
[----:B0-----:R-:W-:-:S05]  /*81c0*/  IADD3 R3, P0, R16, R3, RZ ;  /* 0x0000000310037210 */ /* 0x001fca0007f1e0ff */
[----:B------:R-:W-:-:S04]  /*81d0*/  IMAD.X R13, RZ, RZ, R17, P0 ;  /* 0x000000ffff0d7224 */ /* 0x000fc800000e0611 */
[----:B---3--:R-:W-:-:S04]  /*81e0*/  IMAD.WIDE.U32 R4, R13, R10, RZ ;  /* 0x0000000a0d047225 */ /* 0x008fc800078e00ff */
[----:B----4-:R-:W-:-:S04]  /*81f0*/  IMAD.WIDE.U32 R6, P0, R3, R11, R4 ;  /* 0x0000000b03067225 */ /* 0x010fc80007800004 */
[----:B------:R-:W-:-:S04]  /*8200*/  IMAD.WIDE.U32 R4, R3, R10, RZ ;  /* 0x0000000a03047225 */ /* 0x000fc800078e00ff */
[----:B------:R-:W-:Y:S01]  /*8210*/  IMAD.X R9, RZ, RZ, RZ, P0 ;  /* 0x000000ffff097224 */ /* 0x000fe200000e06ff */
[----:B------:R-:W-:Y:S01]  /*8220*/  IADD3 RZ, P0, R5, R6, RZ ;  /* 0x0000000605ff7210 */ /* 0x000fe20007f1e0ff */
[----:B------:R-:W-:-:S04]  /*8230*/  IMAD.MOV.U32 R8, RZ, RZ, R7 ;  /* 0x000000ffff087224 */ /* 0x000fc800078e0007 */
[----:B------:R-:W-:-:S08]  /*8240*/  IMAD.WIDE.U32.X R8, R13, R11, R8, P0 ;  /* 0x0000000b0d087225 */ /* 0x000fd000000e0408 */
.L_x_288:
[----:B----4-:R-:W4:Y:S01]  /*8250*/  LDC.64 R26, c[0x0][0x640] ;  /* 0x00019000ff1a7b82 */ /* 0x010f220000000a00 */
[-CC-:B--2---:R-:W-:Y:S01]  /*8260*/  SHF.R.U64 R22, R8, R0.reuse, R9.reuse ;  /* 0x0000000008167219 */ /* 0x184fe20000001209 */
[----:B-1----:R-:W-:Y:S01]  /*8270*/  IMAD.MOV R20, RZ, RZ, -R20 ;  /* 0x000000ffff147224 */ /* 0x002fe200078e0a14 */
[----:B------:R-:W-:Y:S01]  /*8280*/  SHF.R.U32.HI R0, RZ, R0, R9 ;  /* 0x00000000ff007219 */ /* 0x000fe20000011609 */
[----:B------:R-:W-:Y:S01]  /*8290*/  ULDC UR4, c[0x0][0x154] ;  /* 0x0000550000047ab9 */ /* 0x000fe20000000800 */
[----:B0-----:R-:W-:Y:S01]  /*82a0*/  IADD3 R3, P0, RZ, -R22, RZ ;  /* 0x80000016ff037210 */ /* 0x001fe20007f1e0ff */
[----:B------:R-:W-:Y:S02]  /*82b0*/  IMAD R21, R21, R20, R12 ;  /* 0x0000001415157224 */ /* 0x000fe400078e020c */
[----:B------:R-:W0:Y:S01]  /*82c0*/  LDC R6, c[0x0][0x618] ;  /* 0x00018600ff067b82 */ /* 0x000e220000000800 */
[----:B------:R-:W-:Y:S02]  /*82d0*/  IMAD.MOV.U32 R7, RZ, RZ, 0x1 ;  /* 0x00000001ff077424 */ /* 0x000fe400078e00ff */
[----:B---3--:R-:W-:-:S04]  /*82e0*/  IMAD.X R5, RZ, RZ, ~R0, P0 ;  /* 0x000000ffff057224 */ /* 0x008fc800000e0e00 */
[-C--:B------:R-:W-:Y:S01]  /*82f0*/  IMAD R0, R5, R14.reuse, RZ ;  /* 0x0000000e05007224 */ /* 0x080fe200078e02ff */
[----:B------:R-:W1:Y:S01]  /*8300*/  LDC R8, c[0x0][0x608] ;  /* 0x00018200ff087b82 */ /* 0x000e620000000800 */
[----:B------:R-:W-:-:S04]  /*8310*/  IMAD.WIDE.U32 R4, R3, R14, R16 ;  /* 0x0000000e03047225 */ /* 0x000fc800078e0010 */
[----:B------:R-:W-:Y:S01]  /*8320*/  IMAD R3, R3, R15, R0 ;  /* 0x0000000f03037224 */ /* 0x000fe200078e0200 */
[----:B------:R-:W-:Y:S02]  /*8330*/  I2FP.F32.U32 R0, R23 ;  /* 0x0000001700007245 */ /* 0x000fe40000201000 */
[----:B------:R-:W2:Y:S01]  /*8340*/  LDC R24, c[0x0][0x658] ;  /* 0x00019600ff187b82 */ /* 0x000ea20000000800 */
[----:B------:R-:W-:Y:S01]  /*8350*/  IMAD.IADD R3, R5, 0x1, R3 ;  /* 0x0000000105037824 */ /* 0x000fe200078e0203 */
[----:B----4-:R-:W-:Y:S01]  /*8360*/  ISETP.NE.U32.AND P0, PT, R26, RZ, PT ;  /* 0x000000ff1a00720c */ /* 0x010fe20003f05070 */
[----:B------:R-:W-:Y:S01]  /*8370*/  FMUL R0, R0, UR4 ;  /* 0x0000000400007c20 */ /* 0x000fe20008400000 */
[----:B------:R-:W-:Y:S02]  /*8380*/  IMAD.MOV.U32 R5, RZ, RZ, -0x1 ;  /* 0xffffffffff057424 */ /* 0x000fe400078e00ff */
[----:B------:R-:W-:Y:S01]  /*8390*/  ISETP.NE.AND.EX P0, PT, R27, RZ, PT, P0 ;  /* 0x000000ff1b00720c */ /* 0x000fe20003f05300 */
[----:B------:R3:W4:Y:S01]  /*83a0*/  F2I.U32.TRUNC.NTZ R13, R0 ;  /* 0x00000000000d7305 */ /* 0x000722000020f000 */
[----:B------:R-:W3:Y:S01]  /*83b0*/  LDC R20, c[0x0][0x148] ;  /* 0x00005200ff147b82 */ /* 0x000ee20000000800 */
[----:B0-----:R-:W-:-:S02]  /*83c0*/  SHF.R.U64 R12, R4, R6, R3 ;  /* 0x00000006040c7219 */ /* 0x001fc40000001203 */
[----:B------:R-:W-:-:S05]  /*83d0*/  SHF.R.U32.HI R3, RZ, R6, R3 ;  /* 0x00000006ff037219 */ /* 0x000fca0000011603 */
[----:B------:R-:W0:Y:S01]  /*83e0*/  LDC R15, c[0x0][0x600] ;  /* 0x00018000ff0f7b82 */ /* 0x000e220000000800 */
[-CC-:B-1----:R-:W-:Y:S02]  /*83f0*/  SHF.R.U64 R10, R12, R8.reuse, R3.reuse ;  /* 0x000000080c0a7219 */ /* 0x182fe40000001203 */
[----:B------:R-:W-:-:S05]  /*8400*/  SHF.R.U32.HI R3, RZ, R8, R3 ;  /* 0x00000008ff037219 */ /* 0x000fca0000011603 */
[----:B------:R-:W1:Y:S01]  /*8410*/  LDC R28, c[0x0][0x648] ;  /* 0x00019200ff1c7b82 */ /* 0x000e620000000800 */
[-C--:B--2---:R-:W-:Y:S02]  /*8420*/  SHF.L.U32 R4, R5, R24.reuse, RZ ;  /* 0x0000001805047219 */ /* 0x084fe400000006ff */
[--C-:B------:R-:W-:Y:S02]  /*8430*/  SHF.R.U64 R14, R10, R24, R3.reuse ;  /* 0x000000180a0e7219 */ /* 0x100fe40000001203 */
[----:B------:R-:W-:Y:S02]  /*8440*/  LOP3.LUT R25, RZ, R4, RZ, 0x33, !PT ;  /* 0x00000004ff197212 */ /* 0x000fe400078e33ff */
[-C--:B------:R-:W-:Y:S01]  /*8450*/  SHF.R.U32.HI R5, RZ, R24.reuse, R3 ;  /* 0x00000018ff057219 */ /* 0x080fe20000011603 */
[----:B------:R-:W2:Y:S01]  /*8460*/  LDC R29, c[0x0][0x638] ;  /* 0x00018e00ff1d7b82 */ /* 0x000ea20000000800 */
[----:B------:R-:W-:Y:S01]  /*8470*/  SHF.L.U32 R152, R7, R24, RZ ;  /* 0x0000001807987219 */ /* 0x000fe200000006ff */
[----:B------:R-:W-:-:S06]  /*8480*/  IMAD.MOV.U32 R4, RZ, RZ, R14 ;  /* 0x000000ffff047224 */ /* 0x000fcc00078e000e */
[----:B------:R-:W0:Y:S01]  /*8490*/  LDC R30, c[0x0][0x610] ;  /* 0x00018400ff1e7b82 */ /* 0x000e220000000800 */
[----:B----4-:R-:W-:Y:S05]  /*84a0*/  @!P0 BRA `(.L_x_289) ;  /* 0x0000000000288947 */ /* 0x010fea0003800000 */
[----:B------:R-:W4:Y:S02]  /*84b0*/  LDC R3, c[0x0][0x64c] ;  /* 0x00019300ff037b82 */ /* 0x000f240000000800 */
[----:B----4-:R-:W-:-:S05]  /*84c0*/  IADD3 R3, P0, R14, R3, RZ ;  /* 0x000000030e037210 */ /* 0x010fca0007f1e0ff */
        /* <DEDUP_REMOVED lines=8> */
.L_x_289:
[----:B------:R-:W-:Y:S01]  /*8550*/  ISETP.NE.AND P0, PT, R2, 0x1, PT ;  /* 0x000000010200780c */ /* 0x000fe20003f05270 */
[----:B0-----:R-:W-:Y:S01]  /*8560*/  VIADD R7, R15, 0xffffffff ;  /* 0xffffffff0f077836 */ /* 0x001fe20000000000 */
[----:B-1-3--:R-:W-:Y:S01]  /*8570*/  SHF.R.U64 R0, R4, R28, R5 ;  /* 0x0000001c04007219 */ /* 0x00afe20000001205 */
[----:B------:R-:W-:Y:S01]  /*8580*/  IMAD.MOV R13, RZ, RZ, -R13 ;  /* 0x000000ffff0d7224 */ /* 0x000fe200078e0a0d */
[----:B------:R-:W-:Y:S01]  /*8590*/  LOP3.LUT R5, R10, R25, RZ, 0xc0, !PT ;  /* 0x000000190a057212 */ /* 0x000fe200078ec0ff */
[----:B------:R-:W-:Y:S02]  /*85a0*/  IMAD.MOV.U32 R4, RZ, RZ, 0x1 ;  /* 0x00000001ff047424 */ /* 0x000fe400078e00ff */
[----:B------:R-:W-:Y:S02]  /*85b0*/  IMAD.MOV R3, RZ, RZ, -R0 ;  /* 0x000000ffff037224 */ /* 0x000fe400078e0a00 */
[----:B------:R-:W-:Y:S01]  /*85c0*/  IMAD R152, R152, R0, R5 ;  /* 0x0000000098987224 */ /* 0x000fe200078e0205 */
[----:B------:R-:W-:Y:S01]  /*85d0*/  LOP3.LUT R5, R12, R7, RZ, 0xc0, !PT ;  /* 0x000000070c057212 */ /* 0x000fe200078ec0ff */
[----:B--2---:R-:W-:-:S02]  /*85e0*/  IMAD R0, R3, R29, R14 ;  /* 0x0000001d03007224 */ /* 0x004fc400078e020e */
[----:B------:R-:W-:Y:S02]  /*85f0*/  @P0 IMAD R21, R20, R13, R23 ;  /* 0x0000000d14150224 */ /* 0x000fe400078e0217 */
[----:B------:R-:W-:Y:S01]  /*8600*/  IMAD R3, R0, R15, R5 ;  /* 0x0000000f00037224 */ /* 0x000fe200078e0205 */
[----:B------:R-:W-:Y:S01]  /*8610*/  PRMT R0, R4, 0x7610, R0 ;  /* 0x0000761004007816 */ /* 0x000fe20000000000 */
[----:B------:R-:W-:-:S05]  /*8620*/  IMAD R152, R152, R30, R21 ;  /* 0x0000001e98987224 */ /* 0x000fca00078e0215 */
[----:B------:R-:W-:Y:S02]  /*8630*/  SEL R23, R3, R152, !P0 ;  /* 0x0000009803177207 */ /* 0x000fe40004000000 */
[----:B------:R-:W-:-:S07]  /*8640*/  SEL R152, R152, R3, !P0 ;  /* 0x0000000398987207 */ /* 0x000fce0004000000 */
.L_x_287:
[----:B------:R-:W-:-:S13]  /*8650*/  LOP3.LUT P0, RZ, R0, 0xff, RZ, 0xc0, !PT ;  /* 0x000000ff00ff7812 */ /* 0x000fda000780c0ff */
[----:B------:R-:W-:Y:S05]  /*8660*/  @P0 BRA `(.L_x_290) ;  /* 0xffffff8800280947 */ /* 0x000fea000383ffff */
[----:B------:R-:W-:Y:S05]  /*8670*/  EXIT ;  /* 0x000000000000794d */ /* 0x000fea0003800000 */
.L_x_3:
[----:B0-----:R-:W-:Y:S01]  /*8680*/  ULDC.64 UR4, c[0x0][0x650] ;  /* 0x0001940000047ab9 */ /* 0x001fe20000000a00 */
        /* <DEDUP_REMOVED lines=25> */
.L_x_292:
[--C-:B------:R-:W-:Y:S01]  /*8820*/  SHF.R.U64 R12, R10, R14, R11.reuse ;  /* 0x0000000e0a0c7219 */ /* 0x100fe2000000120b */
[----:B------:R-:W0:Y:S01]  /*8830*/  LDC R22, c[0x0][0x618] ;  /* 0x00018600ff167b82 */ /* 0x000e220000000800 */
[----:B------:R-:W-:Y:S01]  /*8840*/  I2FP.F32.U32 R6, R4 ;  /* 0x0000000400067245 */ /* 0x000fe20000201000 */
[----:B------:R-:W-:Y:S01]  /*8850*/  ULDC UR4, c[0x0][0x150] ;  /* 0x0000540000047ab9 */ /* 0x000fe20000000800 */
[----:B------:R-:W-:Y:S02]  /*8860*/  SHF.R.U32.HI R5, RZ, R14, R11 ;  /* 0x0000000eff057219 */ /* 0x000fe4000001160b */
[----:B------:R-:W-:Y:S01]  /*8870*/  IADD3 R9, P0, RZ, -R12, RZ ;  /* 0x8000000cff097210 */ /* 0x000fe20007f1e0ff */
[----:B------:R-:W-:Y:S01]  /*8880*/  FMUL R11, R6, UR4 ;  /* 0x00000004060b7c20 */ /* 0x000fe20008400000 */
[----:B------:R-:W-:Y:S01]  /*8890*/  ULDC UR4, c[0x0][0x154] ;  /* 0x0000550000047ab9 */ /* 0x000fe20000000800 */
[----:B------:R-:W1:Y:S02]  /*88a0*/  LDC.64 R24, c[0x0][0x640] ;  /* 0x00019000ff187b82 */ /* 0x000e640000000a00 */
[----:B------:R-:W-:-:S02]  /*88b0*/  IMAD.X R5, RZ, RZ, ~R5, P0 ;  /* 0x000000ffff057224 */ /* 0x000fc400000e0e05 */
[----:B------:R-:W2:Y:S01]  /*88c0*/  F2I.U32.TRUNC.NTZ R11, R11 ;  /* 0x0000000b000b7305 */ /* 0x000ea2000020f000 */
[----:B------:R-:W-:-:S03]  /*88d0*/  IMAD.WIDE.U32 R6, R9, R20, R16 ;  /* 0x0000001409067225 */ /* 0x000fc600078e0010 */
[----:B------:R-:W3:Y:S01]  /*88e0*/  LDC R13, c[0x0][0x144] ;  /* 0x00005100ff0d7b82 */ /* 0x000ee20000000800 */
[----:B------:R-:W-:-:S04]  /*88f0*/  IMAD R8, R5, R20, RZ ;  /* 0x0000001405087224 */ /* 0x000fc800078e02ff */
[----:B------:R-:W-:Y:S02]  /*8900*/  IMAD R5, R9, R21, R8 ;  /* 0x0000001509057224 */ /* 0x000fe400078e0208 */
[----:B------:R-:W-:Y:S01]  /*8910*/  IMAD.MOV.U32 R8, RZ, RZ, -0x1 ;  /* 0xffffffffff087424 */ /* 0x000fe200078e00ff */
[----:B------:R-:W4:Y:S01]  /*8920*/  LDC R14, c[0x0][0x608] ;  /* 0x00018200ff0e7b82 */ /* 0x000f220000000800 */
[----:B------:R-:W-:Y:S01]  /*8930*/  IMAD.IADD R5, R7, 0x1, R5 ;  /* 0x0000000107057824 */ /* 0x000fe200078e0205 */
[----:B------:R-:W-:-:S04]  /*8940*/  I2FP.F32.U32 R7, R3 ;  /* 0x0000000300077245 */ /* 0x000fc80000201000 */
[-C--:B0-----:R-:W-:Y:S01]  /*8950*/  SHF.R.U64 R10, R6, R22.reuse, R5 ;  /* 0x00000016060a7219 */ /* 0x081fe20000001205 */
[----:B--2---:R-:W-:Y:S01]  /*8960*/  IMAD.MOV R6, RZ, RZ, -R11 ;  /* 0x000000ffff067224 */ /* 0x004fe200078e0a0b */
[----:B------:R-:W0:Y:S01]  /*8970*/  LDC R9, c[0x0][0x658] ;  /* 0x00019600ff097b82 */ /* 0x000e220000000800 */
[----:B-1----:R-:W-:Y:S01]  /*8980*/  ISETP.NE.U32.AND P0, PT, R24, RZ, PT ;  /* 0x000000ff1800720c */ /* 0x002fe20003f05070 */
[----:B------:R-:W-:Y:S01]  /*8990*/  FMUL R7, R7, UR4 ;  /* 0x0000000407077c20 */ /* 0x000fe20008400000 */
[----:B------:R-:W-:Y:S02]  /*89a0*/  SHF.R.U32.HI R5, RZ, R22, R5 ;  /* 0x00000016ff057219 */ /* 0x000fe40000011605 */
[----:B------:R-:W-:-:S03]  /*89b0*/  ISETP.NE.AND.EX P0, PT, R25, RZ, PT, P0 ;  /* 0x000000ff1900720c */ /* 0x000fc60003f05300 */
[----:B------:R-:W1:Y:S01]  /*89c0*/  LDC R20, c[0x0][0x148] ;  /* 0x00005200ff147b82 */ /* 0x000e620000000800 */
[----:B---3--:R-:W-:Y:S02]  /*89d0*/  IMAD R23, R13, R6, R4 ;  /* 0x000000060d177224 */ /* 0x008fe400078e0204 */
[----:B------:R-:W-:-:S05]  /*89e0*/  IMAD.MOV.U32 R6, RZ, RZ, 0x1 ;  /* 0x00000001ff067424 */ /* 0x000fca00078e00ff */
[----:B------:R-:W2:Y:S01]  /*89f0*/  LDC R21, c[0x0][0x600] ;  /* 0x00018000ff157b82 */ /* 0x000ea20000000800 */
[-CC-:B----4-:R-:W-:Y:S02]  /*8a00*/  SHF.R.U64 R13, R10, R14.reuse, R5.reuse ;  /* 0x0000000e0a0d7219 */ /* 0x190fe40000001205 */
[----:B------:R-:W-:Y:S02]  /*8a10*/  SHF.R.U32.HI R4, RZ, R14, R5 ;  /* 0x0000000eff047219 */ /* 0x000fe40000011605 */
[----:B------:R3:W4:Y:S03]  /*8a20*/  F2I.U32.TRUNC.NTZ R14, R7 ;  /* 0x00000007000e7305 */ /* 0x000726000020f000 */
[----:B------:R-:W1:Y:S01]  /*8a30*/  LDC R26, c[0x0][0x648] ;  /* 0x00019200ff1a7b82 */ /* 0x000e620000000800 */
[-C--:B0-----:R-:W-:Y:S02]  /*8a40*/  SHF.R.U64 R15, R13, R9.reuse, R4 ;  /* 0x000000090d0f7219 */ /* 0x081fe40000001204 */
[----:B------:R-:W-:-:S02]  /*8a50*/  SHF.L.U32 R8, R8, R9, RZ ;  /* 0x0000000908087219 */ /* 0x000fc400000006ff */
[-C--:B------:R-:W-:Y:S01]  /*8a60*/  SHF.R.U32.HI R5, RZ, R9.reuse, R4 ;  /* 0x00000009ff057219 */ /* 0x080fe20000011604 */
[----:B------:R-:W-:Y:S01]  /*8a70*/  IMAD.MOV.U32 R4, RZ, RZ, R15 ;  /* 0x000000ffff047224 */ /* 0x000fe200078e000f */
[----:B------:R-:W-:Y:S01]  /*8a80*/  SHF.L.U32 R22, R6, R9, RZ ;  /* 0x0000000906167219 */ /* 0x000fe200000006ff */
[----:B------:R-:W0:Y:S01]  /*8a90*/  LDC R27, c[0x0][0x638] ;  /* 0x00018e00ff1b7b82 */ /* 0x000e220000000800 */
[----:B------:R-:W-:-:S07]  /*8aa0*/  LOP3.LUT R28, RZ, R8, RZ, 0x33, !PT ;  /* 0x00000008ff1c7212 */ /* 0x000fce00078e33ff */
        /* <DEDUP_REMOVED lines=12> */
.L_x_293:
[----:B------:R-:W-:Y:S01]  /*8b70*/  ISETP.NE.AND P0, PT, R2, 0x1, PT ;  /* 0x000000010200780c */ /* 0x000fe20003f05270 */
[----:B--2---:R-:W-:Y:S01]  /*8b80*/  VIADD R7, R21, 0xffffffff ;  /* 0xffffffff15077836 */ /* 0x004fe20000000000 */
[----:B-1----:R-:W-:Y:S01]  /*8b90*/  SHF.R.U64 R5, R4, R26, R5 ;  /* 0x0000001a04057219 */ /* 0x002fe20000001205 */
[----:B------:R-:W-:Y:S01]  /*8ba0*/  IMAD.MOV R14, RZ, RZ, -R14 ;  /* 0x000000ffff0e7224 */ /* 0x000fe200078e0a0e */
[----:B------:R-:W-:Y:S01]  /*8bb0*/  LOP3.LUT R4, R13, R28, RZ, 0xc0, !PT ;  /* 0x0000001c0d047212 */ /* 0x000fe200078ec0ff */
[----:B------:R-:W-:Y:S01]  /*8bc0*/  IMAD.MOV.U32 R8, RZ, RZ, R12 ;  /* 0x000000ffff087224 */ /* 0x000fe200078e000c */
[----:B------:R-:W-:Y:S01]  /*8bd0*/  LOP3.LUT R10, R10, R7, RZ, 0xc0, !PT ;  /* 0x000000070a0a7212 */ /* 0x000fe200078ec0ff */
[----:B------:R-:W-:Y:S02]  /*8be0*/  IMAD.MOV R6, RZ, RZ, -R5 ;  /* 0x000000ffff067224 */ /* 0x000fe400078e0a05 */
[----:B------:R-:W-:-:S04]  /*8bf0*/  IMAD R4, R22, R5, R4 ;  /* 0x0000000516047224 */ /* 0x000fc800078e0204 */
[----:B------:R-:W-:Y:S02]  /*8c00*/  @P0 IMAD R23, R20, R14, R3 ;  /* 0x0000000e14170224 */ /* 0x000fe400078e0203 */
[----:B0-----:R-:W-:Y:S02]  /*8c10*/  IMAD R3, R6, R27, R15 ;  /* 0x0000001b06037224 */ /* 0x001fe400078e020f */
[----:B------:R-:W-:Y:S02]  /*8c20*/  IMAD R7, R4, R29, R23 ;  /* 0x0000001d04077224 */ /* 0x000fe400078e0217 */
[----:B------:R-:W-:Y:S02]  /*8c30*/  IMAD R4, R3, R21, R10 ;  /* 0x0000001503047224 */ /* 0x000fe400078e020a */
[----:B------:R-:W-:-:S03]  /*8c40*/  IMAD.MOV.U32 R6, RZ, RZ, 0x1 ;  /* 0x00000001ff067424 */ /* 0x000fc600078e00ff */
[----:B------:R-:W-:Y:S02]  /*8c50*/  SEL R9, R4, R7, !P0 ;  /* 0x0000000704097207 */ /* 0x000fe40004000000 */
[----:B------:R-:W-:-:S07]  /*8c60*/  SEL R7, R7, R4, !P0 ;  /* 0x0000000407077207 */ /* 0x000fce0004000000 */
.L_x_291:
[----:B------:R-:W-:-:S08]  /*8c70*/  NOP ;  /* 0x0000000000007918 */ /* 0x000fd00000000000 */
[----:B------:R-:W0:-:S00]  /*8c80*/  USETMAXREG.DEALLOC.CTAPOOL 0x28 ;  /* 0x00000028000079c8 */ /* 0x000e0000080e0500 */
[----:B0-----:R-:W-:-:S13]  /*8c90*/  ISETP.NE.AND P0, PT, R0, RZ, PT ;  /* 0x000000ff0000720c */ /* 0x001fda0003f05270 */
[----:B------:R-:W-:Y:S05]  /*8ca0*/  @P0 EXIT ;  /* 0x000000000000094d */ /* 0x000fea0003800000 */
[----:B------:R-:W-:Y:S01]  /*8cb0*/  LOP3.LUT P0, RZ, R6, 0xff, RZ, 0xc0, !PT ;  /* 0x000000ff06ff7812 */ /* 0x000fe2000780c0ff */
[----:B------:R-:W-:Y:S02]  /*8cc0*/  IMAD.MOV.U32 R0, RZ, RZ, 0x1 ;  /* 0x00000001ff007424 */ /* 0x000fe400078e00ff */
[----:B------:R-:W-:-:S10]  /*8cd0*/  IMAD.MOV.U32 R12, RZ, RZ, RZ ;  /* 0x000000ffff0c7224 */ /* 0x000fd400078e00ff */
[----:B------:R-:W-:Y:S05]  /*8ce0*/  @!P0 BRA `(.L_x_294) ;  /* 0x0000000c00308947 */ /* 0x000fea0003800000 */
[----:B------:R-:W0:Y:S01]  /*8cf0*/  LDC R0, c[0x0][0x28c] ;  /* 0x0000a300ff007b82 */ /* 0x000e220000000800 */
[----:B------:R-:W-:Y:S01]  /*8d00*/  ULDC UR5, c[0x0][0x600] ;  /* 0x0001800000057ab9 */ /* 0x000fe20000000800 */
[----:B------:R-:W-:Y:S01]  /*8d10*/  ULDC UR4, c[0x0][0xc] ;  /* 0x0000030000047ab9 */ /* 0x000fe20000000800 */
[----:B------:R-:W-:Y:S01]  /*8d20*/  UIADD3 UR16, UR5, -0x1, URZ ;  /* 0xffffffff05107890 */ /* 0x000fe2000fffe03f */
[C---:B------:R-:W-:Y:S01]  /*8d30*/  LOP3.LUT P2, RZ, R18.reuse, 0x7f, RZ, 0xc0, !PT ;  /* 0x0000007f12ff7812 */ /* 0x040fe2000784c0ff */
[----:B------:R-:W-:Y:S01]  /*8d40*/  ULDC UR6, c[0x0][0x658] ;  /* 0x0001960000067ab9 */ /* 0x000fe20000000800 */
[----:B------:R-:W-:Y:S01]  /*8d50*/  ULDC UR5, c[0x0][0x10] ;  /* 0x0000040000057ab9 */ /* 0x000fe20000000800 */
[----:B------:R-:W-:Y:S01]  /*8d60*/  UMOV UR7, 0xffffffff ;  /* 0xffffffff00077882 */ /* 0x000fe20000000000 */
[----:B------:R-:W-:Y:S01]  /*8d70*/  UMOV UR8, 0x1 ;  /* 0x0000000100087882 */ /* 0x000fe20000000000 */
[----:B------:R-:W-:Y:S01]  /*8d80*/  UIMAD.WIDE.U32 UR4, UR4, UR5, URZ ;  /* 0x00000005040472a5 */ /* 0x000fe2000f8e003f */
[----:B------:R-:W-:Y:S01]  /*8d90*/  LOP3.LUT P0, RZ, R18, 0x1f, RZ, 0xc0, !PT ;  /* 0x0000001f12ff7812 */ /* 0x000fe2000780c0ff */
[----:B------:R-:W-:Y:S01]  /*8da0*/  USHF.L.U32 UR7, UR7, UR6, URZ ;  /* 0x0000000607077299 */ /* 0x000fe2000800063f */
[----:B------:R-:W-:Y:S01]  /*8db0*/  BSSY B0, `(.L_x_294) ;  /* 0x00000bf000007945 */ /* 0x000fe20003800000 */
[----:B------:R-:W-:Y:S01]  /*8dc0*/  USHF.L.U32 UR18, UR8, UR6, URZ ;  /* 0x0000000608127299 */ /* 0x000fe2000800063f */
[----:B------:R-:W-:Y:S01]  /*8dd0*/  IMAD.MOV.U32 R13, RZ, RZ, 0x1 ;  /* 0x00000001ff0d7424 */ /* 0x000fe200078e00ff */
[----:B------:R-:W-:Y:S01]  /*8de0*/  LOP3.LUT R11, R19, 0x2, RZ, 0xfc, !PT ;  /* 0x00000002130b7812 */ /* 0x000fe200078efcff */
[----:B------:R-:W-:Y:S01]  /*8df0*/  ULDC UR6, c[0x0][0x14] ;  /* 0x0000050000067ab9 */ /* 0x000fe20000000800 */
[----:B------:R-:W-:Y:S01]  /*8e00*/  PLOP3.LUT P0, PT, P0, P2, PT, 0x8a, 0x0 ;  /* 0x000000000000781c */ /* 0x000fe20000705172 */
[----:B------:R-:W-:Y:S01]  /*8e10*/  UIMAD.WIDE.U32 UR20, UR4, UR6, URZ ;  /* 0x00000006041472a5 */ /* 0x000fe2000f8e003f */
[----:B------:R-:W-:Y:S01]  /*8e20*/  IMAD.MOV.U32 R12, RZ, RZ, RZ ;  /* 0x000000ffff0c7224 */ /* 0x000fe200078e00ff */
[----:B------:R-:W-:-:S02]  /*8e30*/  UIMAD UR13, UR5, UR6, URZ ;  /* 0x00000006050d72a4 */ /* 0x000fc4000f8e023f */
[----:B------:R-:W-:Y:S01]  /*8e40*/  ULOP3.LUT UR17, URZ, UR7, URZ, 0x33, !UPT ;  /* 0x000000073f117292 */ /* 0x000fe2000f8e333f */
[----:B0-----:R-:W-:Y:S01]  /*8e50*/  VIADD R0, R0, 0x7f ;  /* 0x0000007f00007836 */ /* 0x001fe20000000000 */
[----:B------:R-:W-:Y:S01]  /*8e60*/  UIADD3 UR13, UR21, UR13, URZ ;  /* 0x0000000d150d7290 */ /* 0x000fe2000fffe03f */
[----:B------:R-:W-:-:S03]  /*8e70*/  ULDC.64 UR22, c[0x0][0x198] ;  /* 0x0000660000167ab9 */ /* 0x000fc60000000a00 */
[----:B------:R-:W-:-:S04]  /*8e80*/  SHF.R.S32.HI R3, RZ, 0x1f, R0 ;  /* 0x0000001fff037819 */ /* 0x000fc80000011400 */
[----:B------:R-:W-:Y:S01]  /*8e90*/  LEA.HI R3, R3, R0, RZ, 0x7 ;  /* 0x0000000003037211 */ /* 0x000fe200078f38ff */
[----:B------:R-:W-:-:S03]  /*8ea0*/  IMAD.MOV.U32 R0, RZ, RZ, 0x1 ;  /* 0x00000001ff007424 */ /* 0x000fc600078e00ff */
[----:B------:R-:W-:-:S05]  /*8eb0*/  SHF.R.S32.HI R3, RZ, 0x7, R3 ;  /* 0x00000007ff037819 */ /* 0x000fca0000011403 */
[----:B------:R-:W-:-:S07]  /*8ec0*/  VIADD R10, R3, 0x1 ;  /* 0x00000001030a7836 */ /* 0x000fce0000000000 */
.L_x_306:
[----:B------:R-:W-:-:S03]  /*8ed0*/  UMOV UR4, 0xffffffff ;  /* 0xffffffff00047882 */ /* 0x000fc60000000000 */
[----:B------:R-:W-:Y:S05]  /*8ee0*/  BRA.DIV UR4, `(.L_x_295) ;  /* 0x0000000e04747947 */ /* 0x000fea000b800000 */
[----:B------:R-:W-:-:S13]  /*8ef0*/  ELECT P6, URZ, PT ;  /* 0x00000000003f782f */ /* 0x000fda00038c0000 */
.L_x_316:
[----:B------:R-:W0:Y:S01]  /*8f00*/  LDC R4, c[0x0][0x28c] ;  /* 0x0000a300ff047b82 */ /* 0x000e220000000800 */
[----:B------:R-:W-:Y:S01]  /*8f10*/  BSSY B1, `(.L_x_296) ;  /* 0x0000037000017945 */ /* 0x000fe20003800000 */
[----:B0-----:R-:W-:-:S13]  /*8f20*/  ISETP.LT.OR P6, PT, R4, 0x1, !P6 ;  /* 0x000000010400780c */ /* 0x001fda00077c1670 */
[----:B------:R-:W-:Y:S05]  /*8f30*/  @P6 BRA `(.L_x_297) ;  /* 0x0000000000d06947 */ /* 0x000fea0003800000 */
[----:B------:R-:W-:Y:S02]  /*8f40*/  IMAD.SHL.U32 R15, R9, 0x100, RZ ;  /* 0x00000100090f7824 */ /* 0x000fe400078e00ff */
[----:B------:R-:W-:Y:S02]  /*8f50*/  IMAD.SHL.U32 R18, R7, 0x80, RZ ;  /* 0x0000008007127824 */ /* 0x000fe400078e00ff */
[----:B------:R-:W-:Y:S02]  /*8f60*/  IMAD.MOV.U32 R20, RZ, RZ, RZ ;  /* 0x000000ffff147224 */ /* 0x000fe400078e00ff */
[----:B------:R-:W-:Y:S02]  /*8f70*/  IMAD.MOV.U32 R4, RZ, RZ, R10 ;  /* 0x000000ffff047224 */ /* 0x000fe400078e000a */
[----:B------:R-:W-:Y:S02]  /*8f80*/  IMAD.MOV.U32 R5, RZ, RZ, R0 ;  /* 0x000000ffff057224 */ /* 0x000fe400078e0000 */
[----:B------:R-:W-:-:S07]  /*8f90*/  IMAD.MOV.U32 R6, RZ, RZ, R12 ;  /* 0x000000ffff067224 */ /* 0x000fce00078e000c */
.L_x_301:
[----:B------:R-:W0:Y:S01]  /*8fa0*/  S2R R14, SR_CgaCtaId ;  /* 0x00000000000e7919 */ /* 0x000e220000008800 */
[----:B------:R-:W-:Y:S01]  /*8fb0*/  MOV R7, 0x400 ;  /* 0x0000040000077802 */ /* 0x000fe20000000f00 */
[----:B------:R-:W1:Y:S03]  /*8fc0*/  @!P2 LDC R9, c[0x0][0x500] ;  /* 0x00014000ff09ab82 */ /* 0x000e660000000800 */
[----:B0-----:R-:W-:Y:S02]  /*8fd0*/  LEA R21, R14, R7, 0x18 ;  /* 0x000000070e157211 */ /* 0x001fe400078ec0ff */
[----:B------:R-:W-:-:S03]  /*8fe0*/  SHF.L.U32 R7, R5, 0x1f, RZ ;  /* 0x0000001f05077819 */ /* 0x000fc600000006ff */
[----:B------:R-:W-:-:S04]  /*8ff0*/  IMAD R14, R6, 0x8, R21 ;  /* 0x00000008060e7824 */ /* 0x000fc800078e0215 */
[----:B------:R-:W0:Y:S02]  /*9000*/  SYNCS.PHASECHK.TRANS64.TRYWAIT P1, [R14+URZ+0x18], R7 ;  /* 0x000018070e0075a7 */ /* 0x000e24000802017f */
[----:B01----:R-:W-:Y:S05]  /*9010*/  @!P1 BRA `(.L_x_298) ;  /* 0x0000000c00489947 */ /* 0x003fea0003800000 */
.L_x_317:
[----:B0-----:R-:W-:Y:S01]  /*9020*/  PRMT R7, R11, 0x9910, RZ ;  /* 0x000099100b077816 */ /* 0x001fe200000000ff */
[----:B------:R0:W-:Y:S03]  /*9030*/  @!P2 SYNCS.ARRIVE.TRANS64 RZ, [R14+URZ], R9 ;  /* 0x000000090effa9a7 */ /* 0x0001e6000800003f */
[----:B------:R-:W-:-:S13]  /*9040*/  ISETP.NE.AND P1, PT, R7, 0x2, PT ;  /* 0x000000020700780c */ /* 0x000fda0003f25270 */
[----:B0-----:R-:W-:Y:S05]  /*9050*/  @P1 BRA `(.L_x_299) ;  /* 0x0000000000041947 */ /* 0x001fea0003800000 */
[----:B------:R-:W-:Y:S01]  /*9060*/  BPT.TRAP 0x1 ;  /* 0x000000040000795c */ /* 0x000fe20000300000 */
.L_x_299:
[----:B------:R-:W-:Y:S05]  /*9070*/  @P0 BRA `(.L_x_300) ;  /* 0x0000000000040947 */ /* 0x000fea0003800000 */
[----:B------:R-:W-:Y:S01]  /*9080*/  BPT.TRAP 0x1 ;  /* 0x000000040000795c */ /* 0x000fe20000300000 */
.L_x_300:
[--C-:B------:R-:W-:Y:S01]  /*9090*/  IMAD R7, R6, 0x4000, R21.reuse ;  /* 0x0000400006077824 */ /* 0x100fe200078e0215 */
[----:B------:R-:W-:Y:S01]  /*90a0*/  R2UR UR9, R14 ;  /* 0x000000000e0972ca */ /* 0x000fe200000e0000 */
[----:B------:R-:W-:Y:S01]  /*90b0*/  IMAD R21, R6, 0x8000, R21 ;  /* 0x0000800006157824 */ /* 0x000fe200078e0215 */
[----:B------:R-:W-:Y:S01]  /*90c0*/  UIADD3 UR4, UP0, UR22, 0xf0, URZ ;  /* 0x000000f016047890 */ /* 0x000fe2000ff1e03f */
[----:B------:R-:W-:Y:S01]  /*90d0*/  VIADD R4, R4, 0xffffffff ;  /* 0xffffffff04047836 */ /* 0x000fe20000000000 */
[----:B------:R-:W-:Y:S01]  /*90e0*/  R2UR UR5, R7 ;  /* 0x00000000070572ca */ /* 0x000fe200000e0000 */
[----:B------:R-:W-:Y:S01]  /*90f0*/  UIADD3 UR24, UP1, UR22, 0x1f0, URZ ;  /* 0x000001f016187890 */ /* 0x000fe2000ff3e03f */
[----:B------:R-:W-:Y:S01]  /*9100*/  R2UR UR8, R21 ;  /* 0x00000000150872ca */ /* 0x000fe200000e0000 */
[----:B------:R-:W-:Y:S01]  /*9110*/  VIADD R6, R6, 0x1 ;  /* 0x0000000106067836 */ /* 0x000fe20000000000 */
[----:B------:R-:W-:Y:S01]  /*9120*/  R2UR UR11, R18 ;  /* 0x00000000120b72ca */ /* 0x000fe200000e0000 */
[----:B------:R-:W-:Y:S01]  /*9130*/  UIADD3.X UR25, URZ, UR23, URZ, UP1, !UPT ;  /* 0x000000173f197290 */ /* 0x000fe20008ffe43f */
[----:B------:R-:W-:Y:S01]  /*9140*/  R2UR UR10, R20 ;  /* 0x00000000140a72ca */ /* 0x000fe200000e0000 */
[----:B------:R-:W-:Y:S01]  /*9150*/  UMOV UR6, 0x0 ;  /* 0x0000000000067882 */ /* 0x000fe20000000000 */
[----:B------:R-:W-:Y:S01]  /*9160*/  R2UR UR12, R8 ;  /* 0x00000000080c72ca */ /* 0x000fe200000e0000 */
[----:B------:R-:W-:Y:S01]  /*9170*/  UMOV UR7, 0x10000000 ;  /* 0x1000000000077882 */ /* 0x000fe20000000000 */
[----:B------:R-:W-:Y:S01]  /*9180*/  R2UR UR19, R15 ;  /* 0x000000000f1372ca */ /* 0x000fe200000e0000 */
[----:B------:R-:W-:Y:S01]  /*9190*/  VIADD R20, R20, 0x80 ;  /* 0x0000008014147836 */ /* 0x000fe20000000000 */
[----:B------:R-:W-:Y:S01]  /*91a0*/  ISETP.GT.AND P3, PT, R4, 0x1, PT ;  /* 0x000000010400780c */ /* 0x000fe20003f64270 */
[----:B------:R-:W-:Y:S01]  /*91b0*/  UIADD3 UR14, UR5, 0x100, URZ ;  /* 0x00000100050e7890 */ /* 0x000fe2000fffe03f */
[----:B------:R-:W-:Y:S01]  /*91c0*/  ISETP.NE.AND P1, PT, R6, 0x3, PT ;  /* 0x000000030600780c */ /* 0x000fe20003f25270 */
[----:B------:R-:W-:-:S02]  /*91d0*/  UIADD3.X UR5, URZ, UR23, URZ, UP0, !UPT ;  /* 0x000000173f057290 */ /* 0x000fc400087fe43f */
[----:B------:R-:W-:Y:S01]  /*91e0*/  UIADD3 UR15, UR8, 0xc100, URZ ;  /* 0x0000c100080f7890 */ /* 0x000fe2000fffe03f */
[----:B------:R-:W-:Y:S02]  /*91f0*/  SEL R14, RZ, 0x1, P1 ;  /* 0x00000001ff0e7807 */ /* 0x000fe40000800000 */
[----:B------:R-:W-:Y:S01]  /*9200*/  UMOV UR8, UR14 ;  /* 0x0000000e00087c82 */ /* 0x000fe20008000000 */
[----:B------:R-:W-:Y:S02]  /*9210*/  SEL R6, R6, RZ, P1 ;  /* 0x000000ff06067207 */ /* 0x000fe40000800000 */
[----:B------:R-:W-:Y:S01]  /*9220*/  LOP3.LUT R5, R5, R14, RZ, 0x3c, !PT ;  /* 0x0000000e05057212 */ /* 0x000fe200078e3cff */
[----:B------:R0:W-:Y:S02]  /*9230*/  UTMALDG.3D [UR8], [UR4], desc[UR6] ;  /* 0x00000608040075b4 */ /* 0x0001e40008011000 */
[----:B0-----:R-:W-:Y:S01]  /*9240*/  UMOV UR8, UR15 ;  /* 0x0000000f00087c82 */ /* 0x001fe20008000000 */
[----:B------:R-:W-:-:S02]  /*9250*/  UMOV UR11, UR19 ;  /* 0x00000013000b7c82 */ /* 0x000fc40008000000 */
[----:B------:R0:W-:Y:S02]  /*9260*/  UTMALDG.3D [UR8], [UR24], desc[UR6] ;  /* 0x00000608180075b4 */ /* 0x0001e40008011000 */
[----:B0-----:R-:W-:Y:S05]  /*9270*/  @P3 BRA `(.L_x_301) ;  /* 0xfffffffc00483947 */ /* 0x001fea000383ffff */
.L_x_297:
[----:B------:R-:W-:Y:S05]  /*9280*/  BSYNC B1 ;  /* 0x0000000000017941 */ /* 0x000fea0003800000 */
.L_x_296:
[----:B------:R-:W-:Y:S01]  /*9290*/  LOP3.LUT P3, RZ, R13, 0xff, RZ, 0xc0, !PT ;  /* 0x000000ff0dff7812 */ /* 0x000fe2000786c0ff */
[----:B------:R-:W-:Y:S01]  /*92a0*/  IMAD.IADD R12, R3, 0x1, R12 ;  /* 0x00000001030c7824 */ /* 0x000fe200078e020c */
[----:B------:R-:W-:Y:S01]  /*92b0*/  IADD3 R16, P4, R16, UR20, RZ ;  /* 0x0000001410107c10 */ /* 0x000fe2000ff9e0ff */
[----:B------:R-:W-:Y:S01]  /*92c0*/  ULDC.64 UR4, c[0x0][0x650] ;  /* 0x0001940000047ab9 */ /* 0x000fe20000000a00 */
[----:B------:R-:W-:Y:S01]  /*92d0*/  BSSY B1, `(.L_x_302) ;  /* 0x000006a000017945 */ /* 0x000fe20003800000 */
[----:B------:R-:W-:Y:S01]  /*92e0*/  IMAD.MOV.U32 R9, RZ, RZ, -0x1 ;  /* 0xffffffffff097424 */ /* 0x000fe200078e00ff */
[----:B------:R-:W-:Y:S01]  /*92f0*/  ISETP.GT.U32.AND P1, PT, R12, 0x2, PT ;  /* 0x000000020c00780c */ /* 0x000fe20003f24070 */
[----:B------:R-:W-:Y:S01]  /*9300*/  IMAD.MOV.U32 R8, RZ, RZ, -0x1 ;  /* 0xffffffffff087424 */ /* 0x000fe200078e00ff */
[----:B------:R-:W-:Y:S02]  /*9310*/  IADD3.X R17, R17, UR13, RZ, P4, !PT ;  /* 0x0000000d11117c10 */ /* 0x000fe4000a7fe4ff */
[----:B------:R-:W-:-:S02]  /*9320*/  ISETP.LT.U32.AND P1, PT, R3, 0x3, P1 ;  /* 0x000000030300780c */ /* 0x000fc40000f21070 */
[----:B------:R-:W-:Y:S01]  /*9330*/  PRMT R13, RZ, 0x7610, R13 ;  /* 0x00007610ff0d7816 */ /* 0x000fe2000000000d */
[----:B------:R-:W0:Y:S01]  /*9340*/  @P3 S2R R5, SR_CgaCtaId ;  /* 0x0000000000053919 */ /* 0x000e220000008800 */
[----:B------:R-:W-:-:S04]  /*9350*/  @P3 MOV R4, 0x400 ;  /* 0x0000040000043802 */ /* 0x000fc80000000f00 */
[----:B0-----:R-:W-:Y:S01]  /*9360*/  @P3 LEA R6, R5, R4, 0x18 ;  /* 0x0000000405063211 */ /* 0x001fe200078ec0ff */
[----:B------:R-:W-:-:S03]  /*9370*/  IMAD.WIDE.U32 R4, R12, -0x55555555, RZ ;  /* 0xaaaaaaab0c047825 */ /* 0x000fc600078e00ff */
[----:B------:R0:W-:Y:S01]  /*9380*/  @P3 SYNCS.ARRIVE.TRANS64.A1T0 RZ, [R6+URZ+0x48], RZ ;  /* 0x000048ff06ff39a7 */ /* 0x0001e2000810003f */
[----:B------:R-:W-:Y:S02]  /*9390*/  ISETP.GE.U32.AND P3, PT, R3, 0x3, PT ;  /* 0x000000030300780c */ /* 0x000fe40003f66070 */
[----:B------:R-:W-:Y:S02]  /*93a0*/  SHF.R.U32.HI R7, RZ, 0x1, R5 ;  /* 0x00000001ff077819 */ /* 0x000fe40000011605 */
[----:B------:R-:W-:Y:S02]  /*93b0*/  SEL R5, RZ, 0x1, !P1 ;  /* 0x00000001ff057807 */ /* 0x000fe40004800000 */
[----:B------:R-:W-:Y:S01]  /*93c0*/  ISETP.GE.U32.AND P1, PT, R16, UR4, PT ;  /* 0x0000000410007c0c */ /* 0x000fe2000bf26070 */
[----:B------:R-:W-:Y:S01]  /*93d0*/  IMAD R12, R7, -0x3, R12 ;  /* 0xfffffffd070c7824 */ /* 0x000fe200078e020c */
[----:B------:R-:W-:Y:S02]  /*93e0*/  LOP3.LUT R0, R0, R5, RZ, 0x3c, !PT ;  /* 0x0000000500007212 */ /* 0x000fe400078e3cff */
[----:B------:R-:W-:-:S02]  /*93f0*/  ISETP.GE.U32.AND.EX P1, PT, R17, UR5, PT, P1 ;  /* 0x0000000511007c0c */ /* 0x000fc4000bf26110 */
[----:B------:R-:W-:Y:S02]  /*9400*/  PRMT R4, RZ, 0x7610, R4 ;  /* 0x00007610ff047816 */ /* 0x000fe40000000004 */
[----:B------:R-:W-:Y:S01]  /*9410*/  @P3 LOP3.LUT R0, R0, 0x1, R7, 0x78, !PT ;  /* 0x0000000100003812 */ /* 0x000fe200078e7807 */
[----:B------:R-:W-:-:S08]  /*9420*/  IMAD.MOV.U32 R7, RZ, RZ, -0x1 ;  /* 0xffffffffff077424 */ /* 0x000fd000078e00ff */
[----:B0-----:R-:W-:Y:S05]  /*9430*/  @P1 BRA `(.L_x_303) ;  /* 0x00000004004c1947 */ /* 0x001fea0003800000 */
[----:B------:R-:W-:Y:S01]  /*9440*/  ULDC.64 UR4, c[0x0][0x628] ;  /* 0x00018a0000047ab9 */ /* 0x000fe20000000a00 */
[----:B------:R-:W0:Y:S01]  /*9450*/  S2R R15, SR_CTAID.X ;  /* 0x00000000000f7919 */ /* 0x000e220000002500 */
[----:B------:R-:W-:Y:S01]  /*9460*/  ISETP.NE.U32.AND P1, PT, RZ, UR4, PT ;  /* 0x00000004ff007c0c */ /* 0x000fe2000bf25070 */
[----:B------:R-:W-:Y:S01]  /*9470*/  ULDC UR7, c[0x0][0x630] ;  /* 0x00018c0000077ab9 */ /* 0x000fe20000000800 */
[----:B------:R-:W-:Y:S01]  /*9480*/  IMAD.MOV.U32 R4, RZ, RZ, R16 ;  /* 0x000000ffff047224 */ /* 0x000fe200078e0010 */
[----:B------:R-:W1:Y:S01]  /*9490*/  S2R R14, SR_CTAID.Y ;  /* 0x00000000000e7919 */ /* 0x000e620000002600 */
[----:B------:R-:W-:Y:S01]  /*94a0*/  ISETP.NE.AND.EX P1, PT, RZ, UR5, PT, P1 ;  /* 0x00000005ff007c0c */ /* 0x000fe2000bf25310 */
[----:B------:R-:W-:-:S12]  /*94b0*/  IMAD.MOV.U32 R5, RZ, RZ, R17 ;  /* 0x000000ffff057224 */ /* 0x000fd800078e0011 */
[----:B------:R-:W-:Y:S05]  /*94c0*/  @!P1 BRA `(.L_x_304) ;  /* 0x0000000000289947 */ /* 0x000fea0003800000 */
[----:B------:R-:W-:Y:S02]  /*94d0*/  ULDC UR6, c[0x0][0x634] ;  /* 0x00018d0000067ab9 */ /* 0x000fe40000000800 */
[----:B------:R-:W-:-:S05]  /*94e0*/  IADD3 R9, P1, R16, UR6, RZ ;  /* 0x0000000610097c10 */ /* 0x000fca000ff3e0ff */
[----:B------:R-:W-:-:S04]  /*94f0*/  IMAD.X R21, RZ, RZ, R17, P1 ;  /* 0x000000ffff157224 */ /* 0x000fc800008e0611 */
[----:B------:R-:W-:-:S04]  /*9500*/  IMAD.WIDE.U32 R6, R21, UR4, RZ ;  /* 0x0000000415067c25 */ /* 0x000fc8000f8e00ff */
[----:B------:R-:W-:-:S04]  /*9510*/  IMAD.WIDE.U32 R6, P1, R9, UR5, R6 ;  /* 0x0000000509067c25 */ /* 0x000fc8000f820006 */
[----:B------:R-:W-:-:S04]  /*9520*/  IMAD.WIDE.U32 R8, R9, UR4, RZ ;  /* 0x0000000409087c25 */ /* 0x000fc8000f8e00ff */
[----:B------:R-:W-:Y:S01]  /*9530*/  IMAD.X R5, RZ, RZ, RZ, P1 ;  /* 0x000000ffff057224 */ /* 0x000fe200008e06ff */
[----:B------:R-:W-:Y:S01]  /*9540*/  IADD3 RZ, P1, R9, R6, RZ ;  /* 0x0000000609ff7210 */ /* 0x000fe20007f3e0ff */
[----:B------:R-:W-:-:S04]  /*9550*/  IMAD.MOV.U32 R4, RZ, RZ, R7 ;  /* 0x000000ffff047224 */ /* 0x000fc800078e0007 */
[----:B------:R-:W-:-:S08]  /*9560*/  IMAD.WIDE.U32.X R4, R21, UR5, R4, P1 ;  /* 0x0000000515047c25 */ /* 0x000fd000088e0404 */
.L_x_304:
[--C-:B------:R-:W-:Y:S01]  /*9570*/  SHF.R.U64 R8, R4, UR7, R5.reuse ;  /* 0x0000000704087c19 */ /* 0x100fe20008001205 */
[----:B------:R-:W-:Y:S01]  /*9580*/  ULDC.64 UR4, c[0x0][0x620] ;  /* 0x0001880000047ab9 */ /* 0x000fe20000000a00 */
[----:B------:R-:W-:Y:S01]  /*9590*/  SHF.R.U32.HI R4, RZ, UR7, R5 ;  /* 0x00000007ff047c19 */ /* 0x000fe20008011605 */
[----:B------:R-:W2:Y:S01]  /*95a0*/  LDC R24, c[0x0][0x144] ;  /* 0x00005100ff187b82 */ /* 0x000ea20000000800 */
[----:B------:R-:W-:Y:S01]  /*95b0*/  IADD3 R7, P1, RZ, -R8, RZ ;  /* 0x80000008ff077210 */ /* 0x000fe20007f3e0ff */
[----:B------:R-:W-:Y:S01]  /*95c0*/  ULDC.64 UR8, c[0x0][0x640] ;  /* 0x0001900000087ab9 */ /* 0x000fe20000000a00 */
[----:B0-----:R-:W-:Y:S01]  /*95d0*/  I2FP.F32.U32 R9, R15 ;  /* 0x0000000f00097245 */ /* 0x001fe20000201000 */
[----:B------:R-:W-:Y:S02]  /*95e0*/  ULDC UR6, c[0x0][0x608] ;  /* 0x0001820000067ab9 */ /* 0x000fe40000000800 */
[----:B------:R-:W-:Y:S01]  /*95f0*/  IMAD.X R4, RZ, RZ, ~R4, P1 ;  /* 0x000000ffff047224 */ /* 0x000fe200008e0e04 */
[----:B------:R-:W-:Y:S01]  /*9600*/  ISETP.NE.U32.AND P1, PT, RZ, UR8, PT ;  /* 0x00000008ff007c0c */ /* 0x000fe2000bf25070 */
[----:B------:R-:W0:Y:S02]  /*9610*/  LDC R21, c[0x0][0x148] ;  /* 0x00005200ff157b82 */ /* 0x000e240000000800 */
[----:B------:R-:W-:Y:S01]  /*9620*/  IMAD R6, R4, UR4, RZ ;  /* 0x0000000404067c24 */ /* 0x000fe2000f8e02ff */
[----:B------:R-:W-:Y:S01]  /*9630*/  ISETP.NE.AND.EX P1, PT, RZ, UR9, PT, P1 ;  /* 0x00000009ff007c0c */ /* 0x000fe2000bf25310 */
[----:B------:R-:W-:Y:S01]  /*9640*/  IMAD.WIDE.U32 R4, R7, UR4, R16 ;  /* 0x0000000407047c25 */ /* 0x000fe2000f8e0010 */
[----:B------:R-:W-:-:S03]  /*9650*/  ULDC UR4, c[0x0][0x150] ;  /* 0x0000540000047ab9 */ /* 0x000fc60000000800 */
[----:B------:R-:W-:Y:S02]  /*9660*/  IMAD R7, R7, UR5, R6 ;  /* 0x0000000507077c24 */ /* 0x000fe4000f8e0206 */
[----:B------:R-:W-:Y:S01]  /*9670*/  FMUL R6, R9, UR4 ;  /* 0x0000000409067c20 */ /* 0x000fe20008400000 */
[----:B------:R-:W-:Y:S01]  /*9680*/  ULDC UR4, c[0x0][0x618] ;  /* 0x0001860000047ab9 */ /* 0x000fe20000000800 */
[----:B------:R-:W-:Y:S01]  /*9690*/  ULDC UR5, c[0x0][0x154] ;  /* 0x0000550000057ab9 */ /* 0x000fe20000000800 */
[----:B------:R-:W-:-:S03]  /*96a0*/  IMAD.IADD R5, R5, 0x1, R7 ;  /* 0x0000000105057824 */ /* 0x000fc600078e0207 */
[----:B------:R-:W3:Y:S02]  /*96b0*/  F2I.U32.TRUNC.NTZ R6, R6 ;  /* 0x0000000600067305 */ /* 0x000ee4000020f000 */
[----:B------:R-:W-:Y:S02]  /*96c0*/  SHF.R.U64 R9, R4, UR4, R5 ;  /* 0x0000000404097c19 */ /* 0x000fe40008001205 */
[----:B-1----:R-:W-:-:S05]  /*96d0*/  I2FP.F32.U32 R4, R14 ;  /* 0x0000000e00047245 */ /* 0x002fca0000201000 */
[----:B------:R-:W-:Y:S01]  /*96e0*/  FMUL R22, R4, UR5 ;  /* 0x0000000504167c20 */ /* 0x000fe20008400000 */
[----:B------:R-:W-:Y:S01]  /*96f0*/  SHF.R.U32.HI R4, RZ, UR4, R5 ;  /* 0x00000004ff047c19 */ /* 0x000fe20008011605 */
[----:B------:R-:W-:-:S03]  /*9700*/  ULDC UR4, c[0x0][0x658] ;  /* 0x0001960000047ab9 */ /* 0x000fc60000000800 */
[--C-:B------:R-:W-:Y:S01]  /*9710*/  SHF.R.U64 R20, R9, UR6, R4.reuse ;  /* 0x0000000609147c19 */ /* 0x100fe20008001204 */
[----:B------:R-:W1:Y:S01]  /*9720*/  F2I.U32.TRUNC.NTZ R22, R22 ;  /* 0x0000001600167305 */ /* 0x000e62000020f000 */
[----:B------:R-:W-:Y:S01]  /*9730*/  SHF.R.U32.HI R5, RZ, UR6, R4 ;  /* 0x00000006ff057c19 */ /* 0x000fe20008011604 */
[----:B---3--:R-:W-:-:S03]  /*9740*/  IMAD.MOV R6, RZ, RZ, -R6 ;  /* 0x000000ffff067224 */ /* 0x008fc600078e0a06 */
[----:B------:R-:W-:Y:S01]  /*9750*/  SHF.R.U64 R18, R20, UR4, R5 ;  /* 0x0000000414127c19 */ /* 0x000fe20008001205 */
[----:B--2---:R-:W-:Y:S01]  /*9760*/  IMAD R15, R24, R6, R15 ;  /* 0x00000006180f7224 */ /* 0x004fe200078e020f */
[----:B------:R-:W-:-:S03]  /*9770*/  SHF.R.U32.HI R23, RZ, UR4, R5 ;  /* 0x00000004ff177c19 */ /* 0x000fc60008011605 */
[----:B------:R-:W-:Y:S02]  /*9780*/  IMAD.MOV.U32 R4, RZ, RZ, R18 ;  /* 0x000000ffff047224 */ /* 0x000fe400078e0012 */
[----:B------:R-:W-:Y:S01]  /*9790*/  IMAD.MOV.U32 R5, RZ, RZ, R23 ;  /* 0x000000ffff057224 */ /* 0x000fe200078e0017 */
[----:B-1----:R-:W-:Y:S06]  /*97a0*/  @!P1 BRA `(.L_x_305) ;  /* 0x0000000000289947 */ /* 0x002fec0003800000 */
[----:B------:R-:W-:Y:S02]  /*97b0*/  ULDC UR4, c[0x0][0x64c] ;  /* 0x0001930000047ab9 */ /* 0x000fe40000000800 */
[----:B------:R-:W-:-:S05]  /*97c0*/  IADD3 R5, P1, R18, UR4, RZ ;  /* 0x0000000412057c10 */ /* 0x000fca000ff3e0ff */
[----:B------:R-:W-:-:S04]  /*97d0*/  IMAD.X R23, RZ, RZ, R23, P1 ;  /* 0x000000ffff177224 */ /* 0x000fc800008e0617 */
[----:B------:R-:W-:-:S04]  /*97e0*/  IMAD.WIDE.U32 R6, R23, UR8, RZ ;  /* 0x0000000817067c25 */ /* 0x000fc8000f8e00ff */
[----:B------:R-:W-:-:S04]  /*97f0*/  IMAD.WIDE.U32 R6, P1, R5, UR9, R6 ;  /* 0x0000000905067c25 */ /* 0x000fc8000f820006 */
[----:B------:R-:W-:-:S04]  /*9800*/  IMAD.WIDE.U32 R4, R5, UR8, RZ ;  /* 0x0000000805047c25 */ /* 0x000fc8000f8e00ff */
[----:B------:R-:W-:Y:S01]  /*9810*/  IMAD.MOV.U32 R4, RZ, RZ, R7 ;  /* 0x000000ffff047224 */ /* 0x000fe200078e0007 */
[----:B------:R-:W-:Y:S01]  /*9820*/  IADD3 RZ, P3, R5, R6, RZ ;  /* 0x0000000605ff7210 */ /* 0x000fe20007f7e0ff */
[----:B------:R-:W-:-:S04]  /*9830*/  IMAD.X R5, RZ, RZ, RZ, P1 ;  /* 0x000000ffff057224 */ /* 0x000fc800008e06ff */
[----:B------:R-:W-:-:S08]  /*9840*/  IMAD.WIDE.U32.X R4, R23, UR9, R4, P3 ;  /* 0x0000000917047c25 */ /* 0x000fd000098e0404 */
.L_x_305:
[----:B------:R-:W-:Y:S01]  /*9850*/  ISETP.NE.AND P1, PT, R2, 0x1, PT ;  /* 0x000000010200780c */ /* 0x000fe20003f25270 */
[----:B------:R-:W-:Y:S01]  /*9860*/  ULDC UR4, c[0x0][0x648] ;  /* 0x0001920000047ab9 */ /* 0x000fe20000000800 */
[----:B------:R-:W-:Y:S01]  /*9870*/  LOP3.LUT R20, R20, UR17, RZ, 0xc0, !PT ;  /* 0x0000001114147c12 */ /* 0x000fe2000f8ec0ff */
[----:B------:R-:W-:Y:S01]  /*9880*/  IMAD.MOV R22, RZ, RZ, -R22 ;  /* 0x000000ffff167224 */ /* 0x000fe200078e0a16 */
[----:B------:R-:W-:Y:S01]  /*9890*/  SHF.R.U64 R5, R4, UR4, R5 ;  /* 0x0000000404057c19 */ /* 0x000fe20008001205 */
[----:B------:R-:W-:Y:S01]  /*98a0*/  ULDC UR4, c[0x0][0x638] ;  /* 0x00018e0000047ab9 */ /* 0x000fe20000000800 */
[----:B------:R-:W-:Y:S01]  /*98b0*/  LOP3.LUT R9, R9, UR16, RZ, 0xc0, !PT ;  /* 0x0000001009097c12 */ /* 0x000fe2000f8ec0ff */
[----:B------:R-:W-:Y:S01]  /*98c0*/  ULDC UR5, c[0x0][0x610] ;  /* 0x0001840000057ab9 */ /* 0x000fe20000000800 */
[----:B------:R-:W-:Y:S02]  /*98d0*/  IMAD.MOV.U32 R4, RZ, RZ, 0x1 ;  /* 0x00000001ff047424 */ /* 0x000fe400078e00ff */
[----:B------:R-:W-:-:S02]  /*98e0*/  IMAD.MOV R7, RZ, RZ, -R5 ;  /* 0x000000ffff077224 */ /* 0x000fc400078e0a05 */
[----:B------:R-:W-:Y:S02]  /*98f0*/  IMAD R20, R5, UR18, R20 ;  /* 0x0000001205147c24 */ /* 0x000fe4000f8e0214 */
[----:B0-----:R-:W-:Y:S02]  /*9900*/  @P1 IMAD R15, R21, R22, R14 ;  /* 0x00000016150f1224 */ /* 0x001fe400078e020e */
[----:B------:R-:W-:Y:S01]  /*9910*/  IMAD R18, R7, UR4, R18 ;  /* 0x0000000407127c24 */ /* 0x000fe2000f8e0212 */
[----:B------:R-:W-:Y:S01]  /*9920*/  ULDC UR4, c[0x0][0x600] ;  /* 0x0001800000047ab9 */ /* 0x000fe20000000800 */
[----:B------:R-:W-:Y:S02]  /*9930*/  IMAD R15, R20, UR5, R15 ;  /* 0x00000005140f7c24 */ /* 0x000fe4000f8e020f */
[----:B------:R-:W-:-:S05]  /*9940*/  IMAD R18, R18, UR4, R9 ;  /* 0x0000000412127c24 */ /* 0x000fca000f8e0209 */
[----:B------:R-:W-:Y:S02]  /*9950*/  SEL R9, R18, R15, !P1 ;  /* 0x0000000f12097207 */ /* 0x000fe40004800000 */
[----:B------:R-:W-:-:S07]  /*9960*/  SEL R7, R15, R18, !P1 ;  /* 0x000000120f077207 */ /* 0x000fce0004800000 */
.L_x_303:
[----:B------:R-:W-:Y:S05]  /*9970*/  BSYNC B1 ;  /* 0x0000000000017941 */ /* 0x000fea0003800000 */
.L_x_302:
[----:B------:R-:W-:-:S13]  /*9980*/  LOP3.LUT P1, RZ, R4, 0xff, RZ, 0xc0, !PT ;  /* 0x000000ff04ff7812 */ /* 0x000fda000782c0ff */
[----:B------:R-:W-:Y:S05]  /*9990*/  @P1 BRA `(.L_x_306) ;  /* 0xfffffff4004c1947 */ /* 0x000fea000383ffff */
[----:B------:R-:W-:Y:S05]  /*99a0*/  BSYNC B0 ;  /* 0x0000000000007941 */ /* 0x000fea0003800000 */
.L_x_294:
[----:B------:R-:W-:-:S03]  /*99b0*/  UMOV UR4, 0xffffffff ;  /* 0xffffffff00047882 */ /* 0x000fc60000000000 */
[----:B------:R-:W-:Y:S05]  /*99c0*/  BRA.DIV UR4, `(.L_x_307) ;  /* 0x0000000204f07947 */ /* 0x000fea000b800000 */
[----:B------:R-:W-:-:S13]  /*99d0*/  ELECT P6, URZ, PT ;  /* 0x00000000003f782f */ /* 0x000fda00038c0000 */
.L_x_320:
[----:B------:R-:W-:Y:S04]  /*99e0*/  BSSY B0, `(.L_x_308) ;  /* 0x0000022000007945 */ /* 0x000fe80003800000 */
[----:B------:R-:W-:Y:S05]  /*99f0*/  @!P6 BRA `(.L_x_309) ;  /* 0x000000000080e947 */ /* 0x000fea0003800000 */
[----:B------:R-:W-:-:S04]  /*9a00*/  LOP3.LUT R19, R19, 0x2, RZ, 0xfc, !PT ;  /* 0x0000000213137812 */ /* 0x000fc800078efcff */
[----:B------:R-:W-:-:S13]  /*9a10*/  ISETP.NE.AND P0, PT, R19, 0x3, PT ;  /* 0x000000031300780c */ /* 0x000fda0003f05270 */
[----:B------:R-:W-:Y:S05]  /*9a20*/  @!P0 BRA `(.L_x_310) ;  /* 0x0000000000048947 */ /* 0x000fea0003800000 */
[----:B------:R-:W-:Y:S01]  /*9a30*/  BPT.TRAP 0x1 ;  /* 0x000000040000795c */ /* 0x000fe20000300000 */
.L_x_310:
[----:B------:R-:W0:Y:S01]  /*9a40*/  S2R R3, SR_CgaCtaId ;  /* 0x0000000000037919 */ /* 0x000e220000008800 */
[----:B------:R-:W-:-:S04]  /*9a50*/  MOV R2, 0x400 ;  /* 0x0000040000027802 */ /* 0x000fc80000000f00 */
[----:B0-----:R-:W-:Y:S02]  /*9a60*/  LEA R3, R3, R2, 0x18 ;  /* 0x0000000203037211 */ /* 0x001fe400078ec0ff */
[----:B------:R-:W-:-:S03]  /*9a70*/  SHF.L.U32 R2, R0, 0x1f, RZ ;  /* 0x0000001f00027819 */ /* 0x000fc600000006ff */
[----:B------:R-:W-:-:S04]  /*9a80*/  VIADD R3, R3, 0x18 ;  /* 0x0000001803037836 */ /* 0x000fc80000000000 */
[C---:B------:R-:W-:Y:S02]  /*9a90*/  IMAD R7, R12.reuse, 0x8, R3 ;  /* 0x000000080c077824 */ /* 0x040fe400078e0203 */
[----:B------:R-:W-:Y:S02]  /*9aa0*/  VIADD R12, R12, 0x1 ;  /* 0x000000010c0c7836 */ /* 0x000fe40000000000 */
[----:B------:R-:W0:Y:S03]  /*9ab0*/  SYNCS.PHASECHK.TRANS64.TRYWAIT P0, [R7+URZ], R2 ;  /* 0x00000002070075a7 */ /* 0x000e26000800017f */
[----:B------:R-:W-:-:S04]  /*9ac0*/  ISETP.NE.AND P1, PT, R12, 0x3, PT ;  /* 0x000000030c00780c */ /* 0x000fc80003f25270 */
[----:B------:R-:W-:Y:S02]  /*9ad0*/  SEL R5, RZ, 0x1, P1 ;  /* 0x00000001ff057807 */ /* 0x000fe40000800000 */
[----:B------:R-:W-:Y:S02]  /*9ae0*/  SEL R12, R12, RZ, P1 ;  /* 0x000000ff0c0c7207 */ /* 0x000fe40000800000 */
[----:B------:R-:W-:-:S03]  /*9af0*/  LOP3.LUT R5, R0, R5, RZ, 0x3c, !PT ;  /* 0x0000000500057212 */ /* 0x000fc600078e3cff */
[----:B------:R-:W-:Y:S01]  /*9b00*/  IMAD R9, R12, 0x8, R3 ;  /* 0x000000080c097824 */ /* 0x000fe200078e0203 */
[----:B------:R-:W-:Y:S01]  /*9b10*/  SHF.L.U32 R4, R5, 0x1f, RZ ;  /* 0x0000001f05047819 */ /* 0x000fe200000006ff */
[----:B0-----:R-:W-:Y:S06]  /*9b20*/  @!P0 BRA `(.L_x_311) ;  /* 0x0000000000b88947 */ /* 0x001fec0003800000 */
.L_x_321:
[----:B------:R-:W1:Y:S01]  /*9b30*/  SYNCS.PHASECHK.TRANS64.TRYWAIT P0, [R9+URZ], R4 ;  /* 0x00000004090075a7 */ /* 0x000e62000800017f */
[----:B------:R-:W-:-:S05]  /*9b40*/  VIADD R0, R12, 0x1 ;  /* 0x000000010c007836 */ /* 0x000fca0000000000 */
[----:B------:R-:W-:-:S04]  /*9b50*/  ISETP.NE.AND P1, PT, R0, 0x3, PT ;  /* 0x000000030000780c */ /* 0x000fc80003f25270 */
[----:B0-----:R-:W-:Y:S02]  /*9b60*/  SEL R2, RZ, 0x1, P1 ;  /* 0x00000001ff027807 */ /* 0x001fe40000800000 */
[----:B------:R-:W-:Y:S02]  /*9b70*/  SEL R0, R0, RZ, P1 ;  /* 0x000000ff00007207 */ /* 0x000fe40000800000 */
[----:B------:R-:W-:Y:S01]  /*9b80*/  LOP3.LUT R2, R5, R2, RZ, 0x3c, !PT ;  /* 0x0000000205027212 */ /* 0x000fe200078e3cff */
[----:B-1----:R-:W-:Y:S06]  /*9b90*/  @!P0 BRA `(.L_x_312) ;  /* 0x0000000000b08947 */ /* 0x002fec0003800000 */
.L_x_322:
[----:B------:R-:W-:Y:S01]  /*9ba0*/  IMAD R3, R0, 0x8, R3 ;  /* 0x0000000800037824 */ /* 0x000fe200078e0203 */
[----:B------:R-:W-:-:S07]  /*9bb0*/  SHF.L.U32 R0, R2, 0x1f, RZ ;  /* 0x0000001f02007819 */ /* 0x000fce00000006ff */
.L_x_313:
[----:B-1----:R1:W2:Y:S02]  /*9bc0*/  SYNCS.PHASECHK.TRANS64.TRYWAIT P0, [R3+URZ], R0 ;  /* 0x00000000030075a7 */ /* 0x0022a4000800017f */
[----:B--2---:R-:W-:Y:S05]  /*9bd0*/  @!P0 NANOSLEEP.SYNCS 0x989680 ;  /* 0x009896800000895d */ /* 0x004fea0003900000 */
[----:B------:R-:W2:Y:S02]  /*9be0*/  @!P0 SYNCS.PHASECHK.TRANS64 P0, [R3+URZ], R0 ;  /* 0x00000000030085a7 */ /* 0x000ea4000800007f */
[----:B--2---:R-:W-:Y:S05]  /*9bf0*/  @!P0 BRA `(.L_x_313) ;  /* 0xfffffffc00f08947 */ /* 0x004fea000383ffff */
.L_x_309:
[----:B------:R-:W-:Y:S05]  /*9c00*/  BSYNC B0 ;  /* 0x0000000000007941 */ /* 0x000fea0003800000 */
.L_x_308:
[----:B------:R-:W-:Y:S05]  /*9c10*/  EXIT ;  /* 0x000000000000794d */ /* 0x000fea0003800000 */
.L_x_17:
[----:B----4-:R4:W0:Y:S02]  /*9c20*/  SYNCS.PHASECHK.TRANS64.TRYWAIT P1, [R3+URZ], R0 ;  /* 0x00000000030075a7 */ /* 0x010824000802017f */
[----:B0-----:R-:W-:Y:S05]  /*9c30*/  @!P1 NANOSLEEP.SYNCS 0x989680 ;  /* 0x009896800000995d */ /* 0x001fea0003900000 */
[----:B------:R-:W0:Y:S02]  /*9c40*/  @!P1 SYNCS.PHASECHK.TRANS64 P1, [R3+URZ], R0 ;  /* 0x00000000030095a7 */ /* 0x000e24000802007f */
[----:B0-----:R-:W-:Y:S05]  /*9c50*/  @!P1 BRA `(.L_x_17) ;  /* 0xfffffffc00f09947 */ /* 0x001fea000383ffff */
[----:B------:R-:W-:Y:S05]  /*9c60*/  BRA `(.L_x_16) ;  /* 0xffffff7400747947 */ /* 0x000fea000383ffff */
.L_x_22:
[----:B-1----:R1:W3:Y:S02]  /*9c70*/  SYNCS.PHASECHK.TRANS64.TRYWAIT P1, [R5+URZ], R4 ;  /* 0x00000004050075a7 */ /* 0x0022e4000802017f */
[----:B---3--:R-:W-:Y:S05]  /*9c80*/  @!P1 NANOSLEEP.SYNCS 0x989680 ;  /* 0x009896800000995d */ /* 0x008fea0003900000 */
[----:B------:R-:W3:Y:S02]  /*9c90*/  @!P1 SYNCS.PHASECHK.TRANS64 P1, [R5+URZ], R4 ;  /* 0x00000004050095a7 */ /* 0x000ee4000802007f */
[----:B---3--:R-:W-:Y:S05]  /*9ca0*/  @!P1 BRA `(.L_x_22) ;  /* 0xfffffffc00f09947 */ /* 0x008fea000383ffff */
[----:B------:R-:W-:Y:S05]  /*9cb0*/  BRA `(.L_x_21) ;  /* 0xffffff7800647947 */ /* 0x000fea000383ffff */
.L_x_295:
[----:B------:R-:W-:Y:S01]  /*9cc0*/  BSSY B1, `(.L_x_314) ;  /* 0x0000006000017945 */ /* 0x000fe20003800000 */
[----:B------:R-:W-:-:S07]  /*9cd0*/  IMAD.MOV.U32 R15, RZ, RZ, -0x1 ;  /* 0xffffffffff0f7424 */ /* 0x000fce00078e00ff */
[----:B------:R-:W-:Y:S05]  /*9ce0*/  WARPSYNC.COLLECTIVE R15, `(.L_x_315) ;  /* 0x000000000f0c7348 */ /* 0x000fea0003c00000 */
[----:B------:R-:W-:Y:S02]  /*9cf0*/  ELECT P6, UR62, PT ;  /* 0x00000000003e782f */ /* 0x000fe400038c0000 */
[----:B------:R-:W-:Y:S01]  /*9d00*/  MOV R14, UR62 ;  /* 0x0000003e000e7c02 */ /* 0x000fe20008000f00 */
[----:B------:R-:W-:Y:S10]  /*9d10*/  ENDCOLLECTIVE ;  /* 0x000000000000791b */ /* 0x000ff40003800000 */
.L_x_315:
[----:B------:R-:W-:Y:S05]  /*9d20*/  BSYNC B1 ;  /* 0x0000000000017941 */ /* 0x000fea0003800000 */
.L_x_314:
[----:B------:R-:W-:Y:S05]  /*9d30*/  BRA `(.L_x_316) ;  /* 0xfffffff000707947 */ /* 0x000fea000383ffff */
.L_x_298:
[----:B0-----:R0:W1:Y:S02]  /*9d40*/  SYNCS.PHASECHK.TRANS64.TRYWAIT P1, [R14+URZ+0x18], R7 ;  /* 0x000018070e0075a7 */ /* 0x001064000802017f */
[----:B-1----:R-:W-:Y:S05]  /*9d50*/  @!P1 NANOSLEEP.SYNCS 0x989680 ;  /* 0x009896800000995d */ /* 0x002fea0003900000 */
[----:B------:R-:W1:Y:S02]  /*9d60*/  @!P1 SYNCS.PHASECHK.TRANS64 P1, [R14+URZ+0x18], R7 ;  /* 0x000018070e0095a7 */ /* 0x000e64000802007f */
[----:B-1----:R-:W-:Y:S05]  /*9d70*/  @!P1 BRA `(.L_x_298) ;  /* 0xfffffffc00f09947 */ /* 0x002fea000383ffff */
[----:B------:R-:W-:Y:S05]  /*9d80*/  BRA `(.L_x_317) ;  /* 0xfffffff000a47947 */ /* 0x000fea000383ffff */
.L_x_307:
[----:B------:R-:W-:Y:S01]  /*9d90*/  BSSY B0, `(.L_x_318) ;  /* 0x0000006000007945 */ /* 0x000fe20003800000 */
[----:B------:R-:W-:-:S07]  /*9da0*/  IMAD.MOV.U32 R15, RZ, RZ, -0x1 ;  /* 0xffffffffff0f7424 */ /* 0x000fce00078e00ff */
[----:B------:R-:W-:Y:S05]  /*9db0*/  WARPSYNC.COLLECTIVE R15, `(.L_x_319) ;  /* 0x000000000f0c7348 */ /* 0x000fea0003c00000 */
[----:B------:R-:W-:Y:S02]  /*9dc0*/  ELECT P6, UR62, PT ;  /* 0x00000000003e782f */ /* 0x000fe400038c0000 */
[----:B------:R-:W-:Y:S01]  /*9dd0*/  MOV R14, UR62 ;  /* 0x0000003e000e7c02 */ /* 0x000fe20008000f00 */
[----:B------:R-:W-:Y:S10]  /*9de0*/  ENDCOLLECTIVE ;  /* 0x000000000000791b */ /* 0x000ff40003800000 */
.L_x_319:
[----:B------:R-:W-:Y:S05]  /*9df0*/  BSYNC B0 ;  /* 0x0000000000007941 */ /* 0x000fea0003800000 */
.L_x_318:
[----:B------:R-:W-:Y:S05]  /*9e00*/  BRA `(.L_x_320) ;  /* 0xfffffff800f47947 */ /* 0x000fea000383ffff */
.L_x_311:
[----:B0-----:R0:W1:Y:S02]  /*9e10*/  SYNCS.PHASECHK.TRANS64.TRYWAIT P0, [R7+URZ], R2 ;  /* 0x00000002070075a7 */ /* 0x001064000800017f */
[----:B-1----:R-:W-:Y:S05]  /*9e20*/  @!P0 NANOSLEEP.SYNCS 0x989680 ;  /* 0x009896800000895d */ /* 0x002fea0003900000 */
[----:B------:R-:W1:Y:S02]  /*9e30*/  @!P0 SYNCS.PHASECHK.TRANS64 P0, [R7+URZ], R2 ;  /* 0x00000002070085a7 */ /* 0x000e64000800007f */
[----:B-1----:R-:W-:Y:S05]  /*9e40*/  @!P0 BRA `(.L_x_311) ;  /* 0xfffffffc00f08947 */ /* 0x002fea000383ffff */
[----:B------:R-:W-:Y:S05]  /*9e50*/  BRA `(.L_x_321) ;  /* 0xfffffffc00347947 */ /* 0x000fea000383ffff */
.L_x_312:
[----:B0-----:R0:W1:Y:S02]  /*9e60*/  SYNCS.PHASECHK.TRANS64.TRYWAIT P0, [R9+URZ], R4 ;  /* 0x00000004090075a7 */ /* 0x001064000800017f */
[----:B-1----:R-:W-:Y:S05]  /*9e70*/  @!P0 NANOSLEEP.SYNCS 0x989680 ;  /* 0x009896800000895d */ /* 0x002fea0003900000 */
[----:B------:R-:W1:Y:S02]  /*9e80*/  @!P0 SYNCS.PHASECHK.TRANS64 P0, [R9+URZ], R4 ;  /* 0x00000004090085a7 */ /* 0x000e64000800007f */
[----:B-1----:R-:W-:Y:S05]  /*9e90*/  @!P0 BRA `(.L_x_312) ;  /* 0xfffffffc00f08947 */ /* 0x002fea000383ffff */
[----:B------:R-:W-:Y:S05]  /*9ea0*/  BRA `(.L_x_322) ;  /* 0xfffffffc003c7947 */ /* 0x000fea000383ffff */
.L_x_323:
[----:B------:R-:W-:-:S00]  /*9eb0*/  BRA `(.L_x_323) ;  /* 0xfffffffc00fc7947 */ /* 0x000fc0000383ffff */
[----:B------:R-:W-:-:S00]  /*9ec0*/  NOP ;  /* 0x0000000000007918 */ /* 0x000fc00000000000 */
        /* <DEDUP_REMOVED lines=11> */
.L_x_324:


//--------------------- .nv.global.init           --------------------------
	.section	.nv.global.init,"aw",@progbits
.nv.global.init:
	.type		$str$22,@object
	.size		$str$22,($str$23 - $str$22)
$str$22:
        /*0000*/ 	.byte	0x6b, 0x5f, 0x74, 0x69, 0x6c, 0x65, 0x5f, 0x63, 0x6f, 0x75, 0x6e, 0x74, 0x20, 0x3e, 0x3d, 0x20
        /*0010*/ 	.byte	0x31, 0x00
	.type		$str$23,@object
	.size		$str$23,(__unnamed_1 - $str$23)
$str$23:
        /*0012*/ 	.byte	0x2f, 0x74, 0x6d, 0x70, 0x2f, 0x63, 0x75, 0x74, 0x6c, 0x61, 0x73, 0x73, 0x5f, 0x73, 0x77, 0x65
        /*0022*/ 	.byte	0x65, 0x70, 0x5f, 0x73, 0x72, 0x63, 0x2f, 0x69, 0x6e, 0x63, 0x6c, 0x75, 0x64, 0x65, 0x2f, 0x63
        /*0032*/ 	.byte	0x75, 0x74, 0x6c, 0x61, 0x73, 0x73, 0x2f, 0x67, 0x65, 0x6d, 0x6d, 0x2f, 0x63, 0x6f, 0x6c, 0x6c
        /*0042*/ 	.byte	0x65, 0x63, 0x74, 0x69, 0x76, 0x65, 0x2f, 0x73, 0x6d, 0x39, 0x30, 0x5f, 0x6d, 0x6d, 0x61, 0x5f
        /*0052*/ 	.byte	0x74, 0x6d, 0x61, 0x5f, 0x67, 0x6d, 0x6d, 0x61, 0x5f, 0x73, 0x73, 0x5f, 0x77, 0x61, 0x72, 0x70
        /*0062*/ 	.byte	0x73, 0x70, 0x65, 0x63, 0x69, 0x61, 0x6c, 0x69, 0x7a, 0x65, 0x64, 0x2e, 0x68, 0x70, 0x70, 0x00
	.type		__unnamed_1,@object
	.size		__unnamed_1,(.L_0 - __unnamed_1)
__unnamed_1:
        /*0072*/ 	.byte	0x76, 0x6f, 0x69, 0x64, 0x20, 0x63, 0x75, 0x74, 0x6c, 0x61, 0x73, 0x73, 0x3a, 0x3a, 0x67, 0x65
        /* <DEDUP_REMOVED lines=172> */
        /*0b42*/ 	.byte	0x69, 0x74, 0x79, 0x5d, 0x00
.L_0:


//--------------------- .nv.shared._ZN7cutlass13device_kernelINS_4gemm6kernel13GemmUniversalIN4cute5tupleIJiiiiEEENS1_10collective13CollectiveMmaINS1_34MainloopSm90TmaGmmaWarpSpecializedILi3ENS5_IJNS4_1CILi1EEESB_SB_EEENS1_35KernelTmaWarpSpecializedCooperativeEEENS5_IJNSA_ILi128EEENSA_ILi256EEESF_EEEaNS5_IJlSB_lEEEaSI_NS4_8TiledMMAINS4_8MMA_AtomIJNS4_4SM904GMMA27MMA_64x256x32_S32S8S8_SS_TNEEEENS4_6LayoutINS5_IJNSA_ILi2EEESB_SB_EEENS5_IJSB_NSA_ILi0EEESS_EEEEENS5_IJNS4_10UnderscoreESV_SV_EEEEENS4_13SM90_TMA_LOADENS4_14ComposedLayoutINS4_7SwizzleILi3ELi4ELi3EEENS4_18smem_ptr_flag_bitsILi8EEENSP_INS5_IJNSA_ILi8EEESF_EEENS5_IJSF_SB_EEEEEEEvNS4_8identityESY_S18_vS19_EENS_8epilogue10collective6detail29Sm90TmaWarpSpecializedAdapterINS1C_15DefaultEpilogueIaSI_SI_NS1B_6thread17LinearCombinationIaLi1EiiLNS1G_9ScaleType4KindE0ELNS_15FloatRoundStyleE2EaEENS1_15EpilogueDefaultEEEEEvvEEEEvNT_6ParamsE --------------------------
	.section	.nv.shared._ZN7cutlass13device_kernelINS_4gemm6kernel13GemmUniversalIN4cute5tupleIJiiiiEEENS1_10collective13CollectiveMmaINS1_34MainloopSm90TmaGmmaWarpSpecializedILi3ENS5_IJNS4_1CILi1EEESB_SB_EEENS1_35KernelTmaWarpSpecializedCooperativeEEENS5_IJNSA_ILi128EEENSA_ILi256EEESF_EEEaNS5_IJlSB_lEEEaSI_NS4_8TiledMMAINS4_8MMA_AtomIJNS4_4SM904GMMA27MMA_64x256x32_S32S8S8_SS_TNEEEENS4_6LayoutINS5_IJNSA_ILi2EEESB_SB_EEENS5_IJSB_NSA_ILi0EEESS_EEEEENS5_IJNS4_10UnderscoreESV_SV_EEEEENS4_13SM90_TMA_LOADENS4_14ComposedLayoutINS4_7SwizzleILi3ELi4ELi3EEENS4_18smem_ptr_flag_bitsILi8EEENSP_INS5_IJNSA_ILi8EEESF_EEENS5_IJSF_SB_EEEEEEEvNS4_8identityESY_S18_vS19_EENS_8epilogue10collective6detail29Sm90TmaWarpSpecializedAdapterINS1C_15DefaultEpilogueIaSI_SI_NS1B_6thread17LinearCombinationIaLi1EiiLNS1G_9ScaleType4KindE0ELNS_15FloatRoundStyleE2EaEENS1_15EpilogueDefaultEEEEEvvEEEEvNT_6ParamsE,"aw",@nobits
	.sectionflags	@""
	.align	16
	.zero		1024


//--------------------- .nv.shared.reserved.0     --------------------------
	.section	.nv.shared.reserved.0,"aw",@nobits
	.weak		__nv_reservedSMEM_offset_0_alias
	.size		__nv_reservedSMEM_offset_0_alias, 0, 0
	.other		__nv_reservedSMEM_offset_0_alias,@"STO_CUDA_RESERVED_SHARED STV_DEFAULT"
__nv_reservedSMEM_offset_0_alias:
	.zero		0


//--------------------- .nv.global                --------------------------
	.section	.nv.global,"aw",@nobits
.nv.global:
	.type		_ZN39_INTERNAL_0a432b9d_4_k_cu_8bf42725_45404cute1_E,@object
	.size		_ZN39_INTERNAL_0a432b9d_4_k_cu_8bf42725_45404cute1_E,(_ZN39_INTERNAL_0a432b9d_4_k_cu_8bf42725_45404cuda3std3__45__cpo6cbeginE - _ZN39_INTERNAL_0a432b9d_4_k_cu_8bf42725_45404cute1_E)
_ZN39_INTERNAL_0a432b9d_4_k_cu_8bf42725_45404cute1_E:
	.zero		1
	.type		_ZN39_INTERNAL_0a432b9d_4_k_cu_8bf42725_45404cuda3std3__45__cpo6cbeginE,@object
	.size		_ZN39_INTERNAL_0a432b9d_4_k_cu_8bf42725_45404cuda3std3__45__cpo6cbeginE,(_ZN39_INTERNAL_0a432b9d_4_k_cu_8bf42725_45404cuda3std3__48in_placeE - _ZN39_INTERNAL_0a432b9d_4_k_cu_8bf42725_45404cuda3std3__45__cpo6cbeginE)
_ZN39_INTERNAL_0a432b9d_4_k_cu_8bf42725_45404cuda3std3__45__cpo6cbeginE:
	.zero		1
	.type		_ZN39_INTERNAL_0a432b9d_4_k_cu_8bf42725_45404cuda3std3__48in_placeE,@object
	.size		_ZN39_INTERNAL_0a432b9d_4_k_cu_8bf42725_45404cuda3std3__48in_placeE,(_ZN39_INTERNAL_0a432b9d_4_k_cu_8bf42725_45404cuda3std6ranges3__45__cpo9iter_moveE - _ZN39_INTERNAL_0a432b9d_4_k_cu_8bf42725_45404cuda3std3__48in_placeE)
_ZN39_INTERNAL_0a432b9d_4_k_cu_8bf42725_45404cuda3std3__48in_placeE:
	.zero		1
	.type		_ZN39_INTERNAL_0a432b9d_4_k_cu_8bf42725_45404cuda3std6ranges3__45__cpo9iter_moveE,@object
	.size		_ZN39_INTERNAL_0a432b9d_4_k_cu_8bf42725_45404cuda3std6ranges3__45__cpo9iter_moveE,(_ZN39_INTERNAL_0a432b9d_4_k_cu_8bf42725_45404cuda3std3__45__cpo5beginE - _ZN39_INTERNAL_0a432b9d_4_k_cu_8bf42725_45404cuda3std6ranges3__45__cpo9iter_moveE)
_ZN39_INTERNAL_0a432b9d_4_k_cu_8bf42725_45404cuda3std6ranges3__45__cpo9iter_moveE:
	.zero		1
	.type		_ZN39_INTERNAL_0a432b9d_4_k_cu_8bf42725_45404cuda3std3__45__cpo5beginE,@object
	.size		_ZN39_INTERNAL_0a432b9d_4_k_cu_8bf42725_45404cuda3std3__45__cpo5beginE,(_ZN39_INTERNAL_0a432b9d_4_k_cu_8bf42725_45404cuda3std3__441_GLOBAL__N__0a432b9d_4_k_cu_8bf42725_45406ignoreE - _ZN39_INTERNAL_0a432b9d_4_k_cu_8bf42725_45404cuda3std3__45__cpo5beginE)
_ZN39_INTERNAL_0a432b9d_4_k_cu_8bf42725_45404cuda3std3__45__cpo5beginE:
	.zero		1
	.type		_ZN39_INTERNAL_0a432b9d_4_k_cu_8bf42725_45404cuda3std3__441_GLOBAL__N__0a432b9d_4_k_cu_8bf42725_45406ignoreE,@object
	.size		_ZN39_INTERNAL_0a432b9d_4_k_cu_8bf42725_45404cuda3std3__441_GLOBAL__N__0a432b9d_4_k_cu_8bf42725_45406ignoreE,(_ZN39_INTERNAL_0a432b9d_4_k_cu_8bf42725_45404cute7productE - _ZN39_INTERNAL_0a432b9d_4_k_cu_8bf42725_45404cuda3std3__441_GLOBAL__N__0a432b9d_4_k_cu_8bf42725_45406ignoreE)
_ZN39_INTERNAL_0a432b9d_4_k_cu_8bf42725_45404cuda3std3__441_GLOBAL__N__0a432b9d_4_k_cu_8bf42725_45406ignoreE:
	.zero		1
	.type		_ZN39_INTERNAL_0a432b9d_4_k_cu_8bf42725_45404cute7productE,@object
	.size		_ZN39_INTERNAL_0a432b9d_4_k_cu_8bf42725_45404cute7productE,(_ZN39_INTERNAL_0a432b9d_4_k_cu_8bf42725_45404cuda3std3__45__cpo3endE - _ZN39_INTERNAL_0a432b9d_4_k_cu_8bf42725_45404cute7productE)
_ZN39_INTERNAL_0a432b9d_4_k_cu_8bf42725_45404cute7productE:
	.zero		1
	.type		_ZN39_INTERNAL_0a432b9d_4_k_cu_8bf42725_45404cuda3std3__45__cpo3endE,@object
	.size		_ZN39_INTERNAL_0a432b9d_4_k_cu_8bf42725_45404cuda3std3__45__cpo3endE,(_ZN39_INTERNAL_0a432b9d_4_k_cu_8bf42725_45404cuda3std3__419piecewise_constructE - _ZN39_INTERNAL_0a432b9d_4_k_cu_8bf42725_45404cuda3std3__45__cpo3endE)
_ZN39_INTERNAL_0a432b9d_4_k_cu_8bf42725_45404cuda3std3__45__cpo3endE:
	.zero		1
	.type		_ZN39_INTERNAL_0a432b9d_4_k_cu_8bf42725_45404cuda3std3__419piecewise_constructE,@object
	.size		_ZN39_INTERNAL_0a432b9d_4_k_cu_8bf42725_45404cuda3std3__419piecewise_constructE,(_ZN39_INTERNAL_0a432b9d_4_k_cu_8bf42725_45404cuda3std3__45__cpo4cendE - _ZN39_INTERNAL_0a432b9d_4_k_cu_8bf42725_45404cuda3std3__419piecewise_constructE)
_ZN39_INTERNAL_0a432b9d_4_k_cu_8bf42725_45404cuda3std3__419piecewise_constructE:
	.zero		1
	.type		_ZN39_INTERNAL_0a432b9d_4_k_cu_8bf42725_45404cuda3std3__45__cpo4cendE,@object
	.size		_ZN39_INTERNAL_0a432b9d_4_k_cu_8bf42725_45404cuda3std3__45__cpo4cendE,(_ZN39_INTERNAL_0a432b9d_4_k_cu_8bf42725_45404cuda3std6ranges3__45__cpo4swapE - _ZN39_INTERNAL_0a432b9d_4_k_cu_8bf42725_45404cuda3std3__45__cpo4cendE)
_ZN39_INTERNAL_0a432b9d_4_k_cu_8bf42725_45404cuda3std3__45__cpo4cendE:
	.zero		1
	.type		_ZN39_INTERNAL_0a432b9d_4_k_cu_8bf42725_45404cuda3std6ranges3__45__cpo4swapE,@object
	.size		_ZN39_INTERNAL_0a432b9d_4_k_cu_8bf42725_45404cuda3std6ranges3__45__cpo4swapE,(.L_8 - _ZN39_INTERNAL_0a432b9d_4_k_cu_8bf42725_45404cuda3std6ranges3__45__cpo4swapE)
_ZN39_INTERNAL_0a432b9d_4_k_cu_8bf42725_45404cuda3std6ranges3__45__cpo4swapE:
	.zero		1
.L_8:


//--------------------- .nv.constant0._ZN7cutlass13device_kernelINS_4gemm6kernel13GemmUniversalIN4cute5tupleIJiiiiEEENS1_10collective13CollectiveMmaINS1_34MainloopSm90TmaGmmaWarpSpecializedILi3ENS5_IJNS4_1CILi1EEESB_SB_EEENS1_35KernelTmaWarpSpecializedCooperativeEEENS5_IJNSA_ILi128EEENSA_ILi256EEESF_EEEaNS5_IJlSB_lEEEaSI_NS4_8TiledMMAINS4_8MMA_AtomIJNS4_4SM904GMMA27MMA_64x256x32_S32S8S8_SS_TNEEEENS4_6LayoutINS5_IJNSA_ILi2EEESB_SB_EEENS5_IJSB_NSA_ILi0EEESS_EEEEENS5_IJNS4_10UnderscoreESV_SV_EEEEENS4_13SM90_TMA_LOADENS4_14ComposedLayoutINS4_7SwizzleILi3ELi4ELi3EEENS4_18smem_ptr_flag_bitsILi8EEENSP_INS5_IJNSA_ILi8EEESF_EEENS5_IJSF_SB_EEEEEEEvNS4_8identityESY_S18_vS19_EENS_8epilogue10collective6detail29Sm90TmaWarpSpecializedAdapterINS1C_15DefaultEpilogueIaSI_SI_NS1B_6thread17LinearCombinationIaLi1EiiLNS1G_9ScaleType4KindE0ELNS_15FloatRoundStyleE2EaEENS1_15EpilogueDefaultEEEEEvvEEEEvNT_6ParamsE --------------------------
	.section	.nv.constant0._ZN7cutlass13device_kernelINS_4gemm6kernel13GemmUniversalIN4cute5tupleIJiiiiEEENS1_10collective13CollectiveMmaINS1_34MainloopSm90TmaGmmaWarpSpecializedILi3ENS5_IJNS4_1CILi1EEESB_SB_EEENS1_35KernelTmaWarpSpecializedCooperativeEEENS5_IJNSA_ILi128EEENSA_ILi256EEESF_EEEaNS5_IJlSB_lEEEaSI_NS4_8TiledMMAINS4_8MMA_AtomIJNS4_4SM904GMMA27MMA_64x256x32_S32S8S8_SS_TNEEEENS4_6LayoutINS5_IJNSA_ILi2EEESB_SB_EEENS5_IJSB_NSA_ILi0EEESS_EEEEENS5_IJNS4_10UnderscoreESV_SV_EEEEENS4_13SM90_TMA_LOADENS4_14ComposedLayoutINS4_7SwizzleILi3ELi4ELi3EEENS4_18smem_ptr_flag_bitsILi8EEENSP_INS5_IJNSA_ILi8EEESF_EEENS5_IJSF_SB_EEEEEEEvNS4_8identityESY_S18_vS19_EENS_8epilogue10collective6detail29Sm90TmaWarpSpecializedAdapterINS1C_15DefaultEpilogueIaSI_SI_NS1B_6thread17LinearCombinationIaLi1EiiLNS1G_9ScaleType4KindE0ELNS_15FloatRoundStyleE2EaEENS1_15EpilogueDefaultEEEEEvvEEEEvNT_6ParamsE,"a",@progbits
	.sectionflags	@""
	.align	4
.nv.constant0._ZN7cutlass13device_kernelINS_4gemm6kernel13GemmUniversalIN4cute5tupleIJiiiiEEENS1_10collective13CollectiveMmaINS1_34MainloopSm90TmaGmmaWarpSpecializedILi3ENS5_IJNS4_1CILi1EEESB_SB_EEENS1_35KernelTmaWarpSpecializedCooperativeEEENS5_IJNSA_ILi128EEENSA_ILi256EEESF_EEEaNS5_IJlSB_lEEEaSI_NS4_8TiledMMAINS4_8MMA_AtomIJNS4_4SM904GMMA27MMA_64x256x32_S32S8S8_SS_TNEEEENS4_6LayoutINS5_IJNSA_ILi2EEESB_SB_EEENS5_IJSB_NSA_ILi0EEESS_EEEEENS5_IJNS4_10UnderscoreESV_SV_EEEEENS4_13SM90_TMA_LOADENS4_14ComposedLayoutINS4_7SwizzleILi3ELi4ELi3EEENS4_18smem_ptr_flag_bitsILi8EEENSP_INS5_IJNSA_ILi8EEESF_EEENS5_IJSF_SB_EEEEEEEvNS4_8identityESY_S18_vS19_EENS_8epilogue10collective6detail29Sm90TmaWarpSpecializedAdapterINS1C_15DefaultEpilogueIaSI_SI_NS1B_6thread17LinearCombinationIaLi1EiiLNS1G_9ScaleType4KindE0ELNS_15FloatRoundStyleE2EaEENS1_15EpilogueDefaultEEEEEvvEEEEvNT_6ParamsE:
	.zero		1664


//--------------------- SYMBOLS --------------------------

	.type		.nv.reservedSmem.offset0,@object
	.size		.nv.reservedSmem.offset0,0x4
	.type		__assertfail,@function
